// auto-generated by cutlass_sweep.conv — config: {"arch": "sm_90", "cluster_m": 1, "cluster_n": 1, "conv_kind": "dgrad", "dtype": "fp16", "ndim": 3, "tile_k": 64, "tile_m": 256, "tile_n": 128}
#include "cutlass/cutlass.h"
#include "cute/tensor.hpp"
#include "cutlass/kernel_hardware_info.hpp"
#include "cutlass/conv/convolution.h"
#include "cutlass/conv/dispatch_policy.hpp"
#include "cutlass/conv/collective/collective_builder.hpp"
#include "cutlass/conv/kernel/conv_universal.hpp"
#include "cutlass/conv/device/conv_universal_adapter.hpp"
#include "cutlass/epilogue/collective/collective_builder.hpp"

using namespace cute;
using Elem = cutlass::half_t;
using Acc  = float;
using LayoutAB = cutlass::layout::TensorNDHWC;
using LayoutC  = cutlass::layout::TensorNDHWC;
constexpr auto ConvOp = cutlass::conv::Operator::kDgrad;
using TileShape    = Shape<_256, _128, Shape<_64>>;
using ClusterShape = Shape<_1, _1, _1>;

using CollectiveEpilogue = typename cutlass::epilogue::collective::CollectiveBuilder<
    cutlass::arch::Sm90, cutlass::arch::OpClassTensorOp,
    TileShape, ClusterShape,
    cutlass::epilogue::collective::EpilogueTileAuto,
    Acc, Acc,
    Elem, LayoutC, 128 / cutlass::sizeof_bits<Elem>::value,
    Elem, LayoutC, 128 / cutlass::sizeof_bits<Elem>::value,
    cutlass::epilogue::collective::EpilogueScheduleAuto
  >::CollectiveOp;

using CollectiveMainloop = typename cutlass::conv::collective::CollectiveBuilder<
    cutlass::arch::Sm90, cutlass::arch::OpClassTensorOp, ConvOp,
    Elem, LayoutAB, 128 / cutlass::sizeof_bits<Elem>::value,
    Elem, LayoutAB, 128 / cutlass::sizeof_bits<Elem>::value,
    Acc,
    TileShape, ClusterShape,
    cutlass::conv::collective::StageCountAutoCarveout<
        static_cast<int>(sizeof(typename CollectiveEpilogue::SharedStorage))>,
    cutlass::conv::collective::KernelScheduleAuto
  >::CollectiveOp;

using ProblemShape = cutlass::conv::ConvProblemShape<
    ConvOp, CollectiveMainloop::DispatchPolicy::NumSpatialDimensions>;
using ConvKernel = cutlass::conv::kernel::ConvUniversal<
    ProblemShape, CollectiveMainloop, CollectiveEpilogue>;
using Conv = cutlass::conv::device::ConvUniversalAdapter<ConvKernel>;

auto* _anchor = &cutlass::device_kernel<ConvKernel>;


// ===== COMPILED SASS (sm_90a) =====

	.target	sm_90a

	.elftype	@"ET_EXEC"


//--------------------- .note.nv.tkinfo           --------------------------
	.section	.note.nv.tkinfo,"",@"SHT_NOTE"
	.sectionflags	@"SHF_NOTE_NV_TKINFO"
	.tkinfo
        /*0018*/ 	.word	0x00000002
        /*0030*/ 	.string	""
        /*0030*/ 	.string	"ptxas"
        /*0030*/ 	.string	"Cuda compilation tools, release 13.0, V13.0.88"
        /*0030*/ 	.string	"Build cuda_13.0.r13.0/compiler.36424714_0"
        /*0030*/ 	.string	"-arch sm_90a -m 64 "



//--------------------- .note.nv.cuinfo           --------------------------
	.section	.note.nv.cuinfo,"",@"SHT_NOTE"
	.sectionflags	@"SHF_NOTE_NV_CUINFO"
        /*0018*/ 	.short	0x0002
        /*001a*/ 	.short	0x005a
        /*001c*/ 	.short	0x0082
	.zero		2


//--------------------- .nv.info                  --------------------------
	.section	.nv.info,"",@"SHT_CUDA_INFO"
	.align	4


	//----- nvinfo : EIATTR_REGCOUNT
	.align		4
        /*0000*/ 	.byte	0x04, 0x2f
        /*0002*/ 	.short	(.L_12 - .L_11)
	.align		4
.L_11:
        /*0004*/ 	.word	index@(_ZN7cutlass13device_kernelINS_4conv6kernel13ConvUniversalINS1_16ConvProblemShapeILNS1_8OperatorE1ELi3EEENS1_10collective14CollectiveConvINS1_46MainloopSm90TmaGmmaWarpSpecializedImplicitGemmILS5_1ELi4ELi3EN4cute5tupleIJNSA_1CILi1EEESD_SD_EEENS1_36KernelImplicitTmaWarpSpecializedSm90ELi1EEENSB_IJNSC_ILi256EEENSC_ILi128EEENSB_IJNSC_ILi64EEEEEEEEENS_6half_tESM_NSA_8TiledMMAINSA_8MMA_AtomIJNSA_4SM904GMMA26MMA_64x128x16_F32F16F16_SSILNSQ_5MajorE0ELSS_1ELNSQ_7ScaleInE1ELST_1EEEEEENSA_6LayoutISE_NSB_IJNSC_ILi0EEESX_SX_EEEEENSB_IJNSA_10UnderscoreES10_S10_EEEEENS7_6detail26Sm90ImplicitGemmTileTraitsINSA_20SM90_TMA_LOAD_IM2COLENSA_14ComposedLayoutINSA_7SwizzleILi3ELi4ELi3EEENSA_18smem_ptr_flag_bitsILi16EEENSW_INSB_IJNSB_IJNSC_ILi8EEENSC_ILi32EEEEEENSB_IJSJ_SD_EEENSB_IJSD_NSC_ILi4EEEEEEEEENSB_IJNSB_IJSJ_NSC_ILi512EEEEEENSB_IJSD_SX_EEENSB_IJSX_NSC_ILi16384EEEEEEEEEEEEEvEENS14_INSA_13SM90_TMA_LOADENS16_IS18_S1A_NSW_INSB_IJNSB_IJSJ_NSC_ILi2EEEEEENSB_IJS1B_S1B_EEES1G_EEENSB_IJNSB_IJSD_NSC_ILi4096EEEEEES1J_NSB_IJSX_NSC_ILi8192EEEEEEEEEEEEEvEEEENS_8epilogue10collective6detail29Sm90TmaWarpSpecializedAdapterINS26_15DefaultEpilogueISM_NSB_IJNSB_IJllllEEESD_SX_EEES2B_NS25_6thread17LinearCombinationISM_Li1EffLNS2C_9ScaleType4KindE0ELNS_15FloatRoundStyleE2ESM_EENS_4gemm15EpilogueDefaultEEEEEvvEEEEvNT_6ParamsE)
        /*0008*/ 	.word	0x000000ff


	//----- nvinfo : EIATTR_FRAME_SIZE
	.align		4
.L_12:
        /*000c*/ 	.byte	0x04, 0x11
        /*000e*/ 	.short	(.L_14 - .L_13)
	.align		4
.L_13:
        /*0010*/ 	.word	index@(_ZN7cutlass13device_kernelINS_4conv6kernel13ConvUniversalINS1_16ConvProblemShapeILNS1_8OperatorE1ELi3EEENS1_10collective14CollectiveConvINS1_46MainloopSm90TmaGmmaWarpSpecializedImplicitGemmILS5_1ELi4ELi3EN4cute5tupleIJNSA_1CILi1EEESD_SD_EEENS1_36KernelImplicitTmaWarpSpecializedSm90ELi1EEENSB_IJNSC_ILi256EEENSC_ILi128EEENSB_IJNSC_ILi64EEEEEEEEENS_6half_tESM_NSA_8TiledMMAINSA_8MMA_AtomIJNSA_4SM904GMMA26MMA_64x128x16_F32F16F16_SSILNSQ_5MajorE0ELSS_1ELNSQ_7ScaleInE1ELST_1EEEEEENSA_6LayoutISE_NSB_IJNSC_ILi0EEESX_SX_EEEEENSB_IJNSA_10UnderscoreES10_S10_EEEEENS7_6detail26Sm90ImplicitGemmTileTraitsINSA_20SM90_TMA_LOAD_IM2COLENSA_14ComposedLayoutINSA_7SwizzleILi3ELi4ELi3EEENSA_18smem_ptr_flag_bitsILi16EEENSW_INSB_IJNSB_IJNSC_ILi8EEENSC_ILi32EEEEEENSB_IJSJ_SD_EEENSB_IJSD_NSC_ILi4EEEEEEEEENSB_IJNSB_IJSJ_NSC_ILi512EEEEEENSB_IJSD_SX_EEENSB_IJSX_NSC_ILi16384EEEEEEEEEEEEEvEENS14_INSA_13SM90_TMA_LOADENS16_IS18_S1A_NSW_INSB_IJNSB_IJSJ_NSC_ILi2EEEEEENSB_IJS1B_S1B_EEES1G_EEENSB_IJNSB_IJSD_NSC_ILi4096EEEEEES1J_NSB_IJSX_NSC_ILi8192EEEEEEEEEEEEEvEEEENS_8epilogue10collective6detail29Sm90TmaWarpSpecializedAdapterINS26_15DefaultEpilogueISM_NSB_IJNSB_IJllllEEESD_SX_EEES2B_NS25_6thread17LinearCombinationISM_Li1EffLNS2C_9ScaleType4KindE0ELNS_15FloatRoundStyleE2ESM_EENS_4gemm15EpilogueDefaultEEEEEvvEEEEvNT_6ParamsE)
        /*0014*/ 	.word	0x000003e8


	//----- nvinfo : EIATTR_MIN_STACK_SIZE
	.align		4
.L_14:
        /*0018*/ 	.byte	0x04, 0x12
        /*001a*/ 	.short	(.L_16 - .L_15)
	.align		4
.L_15:
        /*001c*/ 	.word	index@(_ZN7cutlass13device_kernelINS_4conv6kernel13ConvUniversalINS1_16ConvProblemShapeILNS1_8OperatorE1ELi3EEENS1_10collective14CollectiveConvINS1_46MainloopSm90TmaGmmaWarpSpecializedImplicitGemmILS5_1ELi4ELi3EN4cute5tupleIJNSA_1CILi1EEESD_SD_EEENS1_36KernelImplicitTmaWarpSpecializedSm90ELi1EEENSB_IJNSC_ILi256EEENSC_ILi128EEENSB_IJNSC_ILi64EEEEEEEEENS_6half_tESM_NSA_8TiledMMAINSA_8MMA_AtomIJNSA_4SM904GMMA26MMA_64x128x16_F32F16F16_SSILNSQ_5MajorE0ELSS_1ELNSQ_7ScaleInE1ELST_1EEEEEENSA_6LayoutISE_NSB_IJNSC_ILi0EEESX_SX_EEEEENSB_IJNSA_10UnderscoreES10_S10_EEEEENS7_6detail26Sm90ImplicitGemmTileTraitsINSA_20SM90_TMA_LOAD_IM2COLENSA_14ComposedLayoutINSA_7SwizzleILi3ELi4ELi3EEENSA_18smem_ptr_flag_bitsILi16EEENSW_INSB_IJNSB_IJNSC_ILi8EEENSC_ILi32EEEEEENSB_IJSJ_SD_EEENSB_IJSD_NSC_ILi4EEEEEEEEENSB_IJNSB_IJSJ_NSC_ILi512EEEEEENSB_IJSD_SX_EEENSB_IJSX_NSC_ILi16384EEEEEEEEEEEEEvEENS14_INSA_13SM90_TMA_LOADENS16_IS18_S1A_NSW_INSB_IJNSB_IJSJ_NSC_ILi2EEEEEENSB_IJS1B_S1B_EEES1G_EEENSB_IJNSB_IJSD_NSC_ILi4096EEEEEES1J_NSB_IJSX_NSC_ILi8192EEEEEEEEEEEEEvEEEENS_8epilogue10collective6detail29Sm90TmaWarpSpecializedAdapterINS26_15DefaultEpilogueISM_NSB_IJNSB_IJllllEEESD_SX_EEES2B_NS25_6thread17LinearCombinationISM_Li1EffLNS2C_9ScaleType4KindE0ELNS_15FloatRoundStyleE2ESM_EENS_4gemm15EpilogueDefaultEEEEEvvEEEEvNT_6ParamsE)
        /*0020*/ 	.word	0x000003e8
.L_16:


//--------------------- .nv.compat                --------------------------
	.section	.nv.compat,"",@"SHT_CUDA_COMPAT_INFO"
	.align	4
        /*0000*/ 	.byte	0x02, 0x09, 0x01, 0x00, 0x02, 0x02, 0x04, 0x00, 0x02, 0x05, 0x05, 0x00, 0x03, 0x07, 0x01, 0x01
        /*0010*/ 	.byte	0x02, 0x03, 0x01, 0x00, 0x02, 0x06, 0x01, 0x00, 0x04, 0x0b, 0x08, 0x00, 0x00, 0x00, 0x00, 0x00
        /*0020*/ 	.byte	0x00, 0x00, 0x00, 0x00


//--------------------- .nv.info._ZN7cutlass13device_kernelINS_4conv6kernel13ConvUniversalINS1_16ConvProblemShapeILNS1_8OperatorE1ELi3EEENS1_10collective14CollectiveConvINS1_46MainloopSm90TmaGmmaWarpSpecializedImplicitGemmILS5_1ELi4ELi3EN4cute5tupleIJNSA_1CILi1EEESD_SD_EEENS1_36KernelImplicitTmaWarpSpecializedSm90ELi1EEENSB_IJNSC_ILi256EEENSC_ILi128EEENSB_IJNSC_ILi64EEEEEEEEENS_6half_tESM_NSA_8TiledMMAINSA_8MMA_AtomIJNSA_4SM904GMMA26MMA_64x128x16_F32F16F16_SSILNSQ_5MajorE0ELSS_1ELNSQ_7ScaleInE1ELST_1EEEEEENSA_6LayoutISE_NSB_IJNSC_ILi0EEESX_SX_EEEEENSB_IJNSA_10UnderscoreES10_S10_EEEEENS7_6detail26Sm90ImplicitGemmTileTraitsINSA_20SM90_TMA_LOAD_IM2COLENSA_14ComposedLayoutINSA_7SwizzleILi3ELi4ELi3EEENSA_18smem_ptr_flag_bitsILi16EEENSW_INSB_IJNSB_IJNSC_ILi8EEENSC_ILi32EEEEEENSB_IJSJ_SD_EEENSB_IJSD_NSC_ILi4EEEEEEEEENSB_IJNSB_IJSJ_NSC_ILi512EEEEEENSB_IJSD_SX_EEENSB_IJSX_NSC_ILi16384EEEEEEEEEEEEEvEENS14_INSA_13SM90_TMA_LOADENS16_IS18_S1A_NSW_INSB_IJNSB_IJSJ_NSC_ILi2EEEEEENSB_IJS1B_S1B_EEES1G_EEENSB_IJNSB_IJSD_NSC_ILi4096EEEEEES1J_NSB_IJSX_NSC_ILi8192EEEEEEEEEEEEEvEEEENS_8epilogue10collective6detail29Sm90TmaWarpSpecializedAdapterINS26_15DefaultEpilogueISM_NSB_IJNSB_IJllllEEESD_SX_EEES2B_NS25_6thread17LinearCombinationISM_Li1EffLNS2C_9ScaleType4KindE0ELNS_15FloatRoundStyleE2ESM_EENS_4gemm15EpilogueDefaultEEEEEvvEEEEvNT_6ParamsE --------------------------
	.section	.nv.info._ZN7cutlass13device_kernelINS_4conv6kernel13ConvUniversalINS1_16ConvProblemShapeILNS1_8OperatorE1ELi3EEENS1_10collective14CollectiveConvINS1_46MainloopSm90TmaGmmaWarpSpecializedImplicitGemmILS5_1ELi4ELi3EN4cute5tupleIJNSA_1CILi1EEESD_SD_EEENS1_36KernelImplicitTmaWarpSpecializedSm90ELi1EEENSB_IJNSC_ILi256EEENSC_ILi128EEENSB_IJNSC_ILi64EEEEEEEEENS_6half_tESM_NSA_8TiledMMAINSA_8MMA_AtomIJNSA_4SM904GMMA26MMA_64x128x16_F32F16F16_SSILNSQ_5MajorE0ELSS_1ELNSQ_7ScaleInE1ELST_1EEEEEENSA_6LayoutISE_NSB_IJNSC_ILi0EEESX_SX_EEEEENSB_IJNSA_10UnderscoreES10_S10_EEEEENS7_6detail26Sm90ImplicitGemmTileTraitsINSA_20SM90_TMA_LOAD_IM2COLENSA_14ComposedLayoutINSA_7SwizzleILi3ELi4ELi3EEENSA_18smem_ptr_flag_bitsILi16EEENSW_INSB_IJNSB_IJNSC_ILi8EEENSC_ILi32EEEEEENSB_IJSJ_SD_EEENSB_IJSD_NSC_ILi4EEEEEEEEENSB_IJNSB_IJSJ_NSC_ILi512EEEEEENSB_IJSD_SX_EEENSB_IJSX_NSC_ILi16384EEEEEEEEEEEEEvEENS14_INSA_13SM90_TMA_LOADENS16_IS18_S1A_NSW_INSB_IJNSB_IJSJ_NSC_ILi2EEEEEENSB_IJS1B_S1B_EEES1G_EEENSB_IJNSB_IJSD_NSC_ILi4096EEEEEES1J_NSB_IJSX_NSC_ILi8192EEEEEEEEEEEEEvEEEENS_8epilogue10collective6detail29Sm90TmaWarpSpecializedAdapterINS26_15DefaultEpilogueISM_NSB_IJNSB_IJllllEEESD_SX_EEES2B_NS25_6thread17LinearCombinationISM_Li1EffLNS2C_9ScaleType4KindE0ELNS_15FloatRoundStyleE2ESM_EENS_4gemm15EpilogueDefaultEEEEEvvEEEEvNT_6ParamsE,"",@"SHT_CUDA_INFO"
	.sectionflags	@""
	.align	4


	//----- nvinfo : EIATTR_CUDA_API_VERSION
	.align		4
        /*0000*/ 	.byte	0x04, 0x37
        /*0002*/ 	.short	(.L_18 - .L_17)
.L_17:
        /*0004*/ 	.word	0x00000082


	//----- nvinfo : EIATTR_KPARAM_INFO
	.align		4
.L_18:
        /*0008*/ 	.byte	0x04, 0x17
        /*000a*/ 	.short	(.L_20 - .L_19)
.L_19:
        /*000c*/ 	.word	0x00000000
        /*0010*/ 	.short	0x0000
        /*0012*/ 	.short	0x0070
        /*0014*/ 	.byte	0x00, 0xf0, 0x01, 0x10


	//----- nvinfo : EIATTR_SPARSE_MMA_MASK
	.align		4
.L_20:
        /*0018*/ 	.byte	0x03, 0x50
        /*001a*/ 	.short	0x0000


	//----- nvinfo : EIATTR_MAXREG_COUNT
	.align		4
        /*001c*/ 	.byte	0x03, 0x1b
        /*001e*/ 	.short	0x00ff


	//----- nvinfo : EIATTR_NUM_BARRIERS
	.align		4
        /*0020*/ 	.byte	0x02, 0x4c
        /*0022*/ 	.byte	0x01
	.zero		1


	//----- nvinfo : EIATTR_ANNOTATIONS
	.align		4
        /*0024*/ 	.byte	0x04, 0x55
        /*0026*/ 	.short	(.L_22 - .L_21)


	//   ....[0]....
.L_21:
        /*0028*/ 	.word	0x00000001
        /*002c*/ 	.byte	0x40, 0x07, 0x00, 0x00, 0x01, 0x00, 0x00, 0x00, 0x80, 0x07, 0x00, 0x00, 0x01, 0x00, 0x00, 0x00
        /* <DEDUP_REMOVED lines=368> */
        /*173c*/ 	.byte	0xf0, 0x1e, 0x01, 0x00, 0x01, 0x00, 0x00, 0x00, 0xd0, 0x21, 0x01, 0x00


	//----- nvinfo : EIATTR_MERCURY_ISA_VERSION
	.align		4
.L_22:
        /*1748*/ 	.byte	0x03, 0x5f
        /*174a*/ 	.short	0x0101


	//----- nvinfo : EIATTR_COOP_GROUP_MASK_REGIDS
	.align		4
        /*174c*/ 	.byte	0x04, 0x29
        /*174e*/ 	.short	(.L_24 - .L_23)


	//   ....[0]....
.L_23:
        /*1750*/ 	.word	0xffffffff


	//   ....[1]....
        /*1754*/ 	.word	0xffffffff


	//   ....[2]....
        /*1758*/ 	.word	0xffffffff


	//----- nvinfo : EIATTR_COOP_GROUP_INSTR_OFFSETS
	.align		4
.L_24:
        /*175c*/ 	.byte	0x04, 0x28
        /*175e*/ 	.short	(.L_26 - .L_25)


	//   ....[0]....
.L_25:
        /*1760*/ 	.word	0x00000060


	//   ....[1]....
        /*1764*/ 	.word	0x00000090


	//   ....[2]....
        /*1768*/ 	.word	0x00000190


	//----- nvinfo : EIATTR_MBARRIER_INSTR_OFFSETS
	.align		4
.L_26:
        /*176c*/ 	.byte	0x04, 0x39
        /*176e*/ 	.short	(.L_28 - .L_27)


	//   ....[0]....
.L_27:
        /*1770*/ 	.word	0x000002e0
        /*1774*/ 	.word	0x000000ff
        /*1778*/ 	.word	0x00030000
        /*177c*/ 	.short	0x0100
        /*177e*/ 	.byte	0x0a
	.zero		1


	//   ....[1]....
        /*1780*/ 	.word	0x000002f0
        /*1784*/ 	.word	0x000000ff
        /*1788*/ 	.word	0x00030020
        /*178c*/ 	.short	0x0100
        /*178e*/ 	.byte	0x0a
	.zero		1


	//   ....[2]....
        /*1790*/ 	.word	0x00000300
        /*1794*/ 	.word	0x000000ff
        /*1798*/ 	.word	0x00030008
        /*179c*/ 	.short	0x0100
        /*179e*/ 	.byte	0x0a
	.zero		1


	//   ....[3]....
        /*17a0*/ 	.word	0x00000310
        /*17a4*/ 	.word	0x000000ff
        /*17a8*/ 	.word	0x00030028
        /*17ac*/ 	.short	0x0100
        /*17ae*/ 	.byte	0x0a
	.zero		1


	//   ....[4]....
        /*17b0*/ 	.word	0x00000320
        /*17b4*/ 	.word	0x000000ff
        /*17b8*/ 	.word	0x00030010
        /*17bc*/ 	.short	0x0100
        /*17be*/ 	.byte	0x0a
	.zero		1


	//   ....[5]....
        /*17c0*/ 	.word	0x00000330
        /*17c4*/ 	.word	0x000000ff
        /*17c8*/ 	.word	0x00030030
        /*17cc*/ 	.short	0x0100
        /*17ce*/ 	.byte	0x0a
	.zero		1


	//   ....[6]....
        /*17d0*/ 	.word	0x00000340
        /*17d4*/ 	.word	0x000000ff
        /*17d8*/ 	.word	0x00030018
        /*17dc*/ 	.short	0x0100
        /*17de*/ 	.byte	0x0a
	.zero		1


	//   ....[7]....
        /*17e0*/ 	.word	0x00000350
        /*17e4*/ 	.word	0x000000ff
        /*17e8*/ 	.word	0x00030038
        /*17ec*/ 	.short	0x0100
        /*17ee*/ 	.byte	0x0a
	.zero		1


	//   ....[8]....
        /*17f0*/ 	.word	0x00001220
        /*17f4*/ 	.word	0x00000003
        /*17f8*/ 	.word	0x00030000
        /*17fc*/ 	.short	0x010a
        /*17fe*/ 	.byte	0x3f
	.zero		1


	//   ....[9]....
        /*1800*/ 	.word	0x00003640
        /*1804*/ 	.word	0x00000000
        /*1808*/ 	.word	0x00030000
        /*180c*/ 	.short	0x010a
        /*180e*/ 	.byte	0x3f
	.zero		1


	//   ....[10]....
        /*1810*/ 	.word	0x00005ed0
        /*1814*/ 	.word	0x000000ff
        /*1818*/ 	.word	0x00000000
        /*181c*/ 	.short	0x0101
        /*181e*/ 	.byte	0x09
	.zero		1


	//   ....[11]....
        /*1820*/ 	.word	0x000060c0
        /*1824*/ 	.word	0x000000ff
        /*1828*/ 	.word	0x00000000
        /*182c*/ 	.short	0x0101
        /*182e*/ 	.byte	0x04
	.zero		1


	//   ....[12]....
        /*1830*/ 	.word	0x000162a0
        /*1834*/ 	.word	0x0000000c
        /*1838*/ 	.word	0x00030020
        /*183c*/ 	.short	0x010a
        /*183e*/ 	.byte	0x3f
	.zero		1


	//   ....[13]....
        /*1840*/ 	.word	0x00016ae0
        /*1844*/ 	.word	0x00000003
        /*1848*/ 	.word	0x00000000
        /*184c*/ 	.short	0x010a
        /*184e*/ 	.byte	0x3f
	.zero		1


	//   ....[14]....
        /*1850*/ 	.word	0x00016bb0
        /*1854*/ 	.word	0x00000003
        /*1858*/ 	.word	0x00000000
        /*185c*/ 	.short	0x010a
        /*185e*/ 	.byte	0x3f
	.zero		1


	//   ....[15]....
        /*1860*/ 	.word	0x00016c80
        /*1864*/ 	.word	0x00000003
        /*1868*/ 	.word	0x00000000
        /*186c*/ 	.short	0x010a
        /*186e*/ 	.byte	0x3f
	.zero		1


	//   ....[16]....
        /*1870*/ 	.word	0x00016d50
        /*1874*/ 	.word	0x00000003
        /*1878*/ 	.word	0x00000000
        /*187c*/ 	.short	0x010a
        /*187e*/ 	.byte	0x3f
	.zero		1


	//----- nvinfo : EIATTR_NUM_MBARRIERS
	.align		4
.L_28:
        /*1880*/ 	.byte	0x03, 0x38
        /*1882*/ 	.short	0x0008


	//----- nvinfo : EIATTR_EXIT_INSTR_OFFSETS
	.align		4
        /*1884*/ 	.byte	0x04, 0x1c
        /*1886*/ 	.short	(.L_30 - .L_29)


	//   ....[0]....
.L_29:
        /*1888*/ 	.word	0x00000730


	//   ....[1]....
        /*188c*/ 	.word	0x00006300


	//   ....[2]....
        /*1890*/ 	.word	0x00011670


	//   ....[3]....
        /*1894*/ 	.word	0x000116b0


	//   ....[4]....
        /*1898*/ 	.word	0x00016000


	//   ....[5]....
        /*189c*/ 	.word	0x00016040


	//   ....[6]....
        /*18a0*/ 	.word	0x00016060


	//   ....[7]....
        /*18a4*/ 	.word	0x000169b0


	//   ....[8]....
        /*18a8*/ 	.word	0x00016d80


	//----- nvinfo : EIATTR_MAX_THREADS
	.align		4
.L_30:
        /*18ac*/ 	.byte	0x04, 0x05
        /*18ae*/ 	.short	(.L_32 - .L_31)
.L_31:
        /*18b0*/ 	.word	0x00000100
        /*18b4*/ 	.word	0x00000001
        /*18b8*/ 	.word	0x00000001


	//----- nvinfo : EIATTR_CRS_STACK_SIZE
	.align		4
.L_32:
        /*18bc*/ 	.byte	0x04, 0x1e
        /*18be*/ 	.short	(.L_34 - .L_33)
.L_33:
        /*18c0*/ 	.word	0x00000000


	//----- nvinfo : EIATTR_CBANK_PARAM_SIZE
	.align		4
.L_34:
        /*18c4*/ 	.byte	0x03, 0x19
        /*18c6*/ 	.short	0x0470


	//----- nvinfo : EIATTR_PARAM_CBANK
	.align		4
        /*18c8*/ 	.byte	0x04, 0x0a
        /*18ca*/ 	.short	(.L_36 - .L_35)
	.align		4
.L_35:
        /*18cc*/ 	.word	index@(.nv.constant0._ZN7cutlass13device_kernelINS_4conv6kernel13ConvUniversalINS1_16ConvProblemShapeILNS1_8OperatorE1ELi3EEENS1_10collective14CollectiveConvINS1_46MainloopSm90TmaGmmaWarpSpecializedImplicitGemmILS5_1ELi4ELi3EN4cute5tupleIJNSA_1CILi1EEESD_SD_EEENS1_36KernelImplicitTmaWarpSpecializedSm90ELi1EEENSB_IJNSC_ILi256EEENSC_ILi128EEENSB_IJNSC_ILi64EEEEEEEEENS_6half_tESM_NSA_8TiledMMAINSA_8MMA_AtomIJNSA_4SM904GMMA26MMA_64x128x16_F32F16F16_SSILNSQ_5MajorE0ELSS_1ELNSQ_7ScaleInE1ELST_1EEEEEENSA_6LayoutISE_NSB_IJNSC_ILi0EEESX_SX_EEEEENSB_IJNSA_10UnderscoreES10_S10_EEEEENS7_6detail26Sm90ImplicitGemmTileTraitsINSA_20SM90_TMA_LOAD_IM2COLENSA_14ComposedLayoutINSA_7SwizzleILi3ELi4ELi3EEENSA_18smem_ptr_flag_bitsILi16EEENSW_INSB_IJNSB_IJNSC_ILi8EEENSC_ILi32EEEEEENSB_IJSJ_SD_EEENSB_IJSD_NSC_ILi4EEEEEEEEENSB_IJNSB_IJSJ_NSC_ILi512EEEEEENSB_IJSD_SX_EEENSB_IJSX_NSC_ILi16384EEEEEEEEEEEEEvEENS14_INSA_13SM90_TMA_LOADENS16_IS18_S1A_NSW_INSB_IJNSB_IJSJ_NSC_ILi2EEEEEENSB_IJS1B_S1B_EEES1G_EEENSB_IJNSB_IJSD_NSC_ILi4096EEEEEES1J_NSB_IJSX_NSC_ILi8192EEEEEEEEEEEEEvEEEENS_8epilogue10collective6detail29Sm90TmaWarpSpecializedAdapterINS26_15DefaultEpilogueISM_NSB_IJNSB_IJllllEEESD_SX_EEES2B_NS25_6thread17LinearCombinationISM_Li1EffLNS2C_9ScaleType4KindE0ELNS_15FloatRoundStyleE2ESM_EENS_4gemm15EpilogueDefaultEEEEEvvEEEEvNT_6ParamsE)
        /*18d0*/ 	.short	0x0210
        /*18d2*/ 	.short	0x0470


	//----- nvinfo : EIATTR_SW_WAR
	.align		4
.L_36:
        /*18d4*/ 	.byte	0x04, 0x36
        /*18d6*/ 	.short	(.L_38 - .L_37)
.L_37:
        /*18d8*/ 	.word	0x00000008
.L_38:


//--------------------- .nv.callgraph             --------------------------
	.section	.nv.callgraph,"",@"SHT_CUDA_CALLGRAPH"
	.align	4
	.sectionentsize	8
	.align		4
        /*0000*/ 	.word	0x00000000
	.align		4
        /*0004*/ 	.word	0xffffffff
	.align		4
        /*0008*/ 	.word	0x00000000
	.align		4
        /*000c*/ 	.word	0xfffffffe
	.align		4
        /*0010*/ 	.word	0x00000000
	.align		4
        /*0014*/ 	.word	0xfffffffd
	.align		4
        /*0018*/ 	.word	0x00000000
	.align		4
        /*001c*/ 	.word	0xfffffffc


//--------------------- .nv.constant4             --------------------------
	.section	.nv.constant4,"a",@progbits
	.align	8
	.align		8
.nv.constant4:
        /*0000*/ 	.dword	_ZN39_INTERNAL_65618821_4_k_cu_5b23864b_36624cuda3std3__45__cpo5beginE
	.align		8
        /*0008*/ 	.dword	_ZN39_INTERNAL_65618821_4_k_cu_5b23864b_36624cuda3std3__45__cpo3endE
	.align		8
        /*0010*/ 	.dword	_ZN39_INTERNAL_65618821_4_k_cu_5b23864b_36624cuda3std3__45__cpo6cbeginE
	.align		8
        /*0018*/ 	.dword	_ZN39_INTERNAL_65618821_4_k_cu_5b23864b_36624cuda3std3__45__cpo4cendE
	.align		8
        /*0020*/ 	.dword	_ZN39_INTERNAL_65618821_4_k_cu_5b23864b_36624cuda3std3__441_GLOBAL__N__65618821_4_k_cu_5b23864b_36626ignoreE
	.align		8
        /*0028*/ 	.dword	_ZN39_INTERNAL_65618821_4_k_cu_5b23864b_36624cuda3std3__419piecewise_constructE
	.align		8
        /*0030*/ 	.dword	_ZN39_INTERNAL_65618821_4_k_cu_5b23864b_36624cuda3std3__48in_placeE
	.align		8
        /*0038*/ 	.dword	_ZN39_INTERNAL_65618821_4_k_cu_5b23864b_36624cuda3std6ranges3__45__cpo4swapE
	.align		8
        /*0040*/ 	.dword	_ZN39_INTERNAL_65618821_4_k_cu_5b23864b_36624cuda3std6ranges3__45__cpo9iter_moveE
	.align		8
        /*0048*/ 	.dword	_ZN39_INTERNAL_65618821_4_k_cu_5b23864b_36624cute7productE
	.align		8
        /*0050*/ 	.dword	_ZN39_INTERNAL_65618821_4_k_cu_5b23864b_36624cute1_E


//--------------------- .text._ZN7cutlass13device_kernelINS_4conv6kernel13ConvUniversalINS1_16ConvProblemShapeILNS1_8OperatorE1ELi3EEENS1_10collective14CollectiveConvINS1_46MainloopSm90TmaGmmaWarpSpecializedImplicitGemmILS5_1ELi4ELi3EN4cute5tupleIJNSA_1CILi1EEESD_SD_EEENS1_36KernelImplicitTmaWarpSpecializedSm90ELi1EEENSB_IJNSC_ILi256EEENSC_ILi128EEENSB_IJNSC_ILi64EEEEEEEEENS_6half_tESM_NSA_8TiledMMAINSA_8MMA_AtomIJNSA_4SM904GMMA26MMA_64x128x16_F32F16F16_SSILNSQ_5MajorE0ELSS_1ELNSQ_7ScaleInE1ELST_1EEEEEENSA_6LayoutISE_NSB_IJNSC_ILi0EEESX_SX_EEEEENSB_IJNSA_10UnderscoreES10_S10_EEEEENS7_6detail26Sm90ImplicitGemmTileTraitsINSA_20SM90_TMA_LOAD_IM2COLENSA_14ComposedLayoutINSA_7SwizzleILi3ELi4ELi3EEENSA_18smem_ptr_flag_bitsILi16EEENSW_INSB_IJNSB_IJNSC_ILi8EEENSC_ILi32EEEEEENSB_IJSJ_SD_EEENSB_IJSD_NSC_ILi4EEEEEEEEENSB_IJNSB_IJSJ_NSC_ILi512EEEEEENSB_IJSD_SX_EEENSB_IJSX_NSC_ILi16384EEEEEEEEEEEEEvEENS14_INSA_13SM90_TMA_LOADENS16_IS18_S1A_NSW_INSB_IJNSB_IJSJ_NSC_ILi2EEEEEENSB_IJS1B_S1B_EEES1G_EEENSB_IJNSB_IJSD_NSC_ILi4096EEEEEES1J_NSB_IJSX_NSC_ILi8192EEEEEEEEEEEEEvEEEENS_8epilogue10collective6detail29Sm90TmaWarpSpecializedAdapterINS26_15DefaultEpilogueISM_NSB_IJNSB_IJllllEEESD_SX_EEES2B_NS25_6thread17LinearCombinationISM_Li1EffLNS2C_9ScaleType4KindE0ELNS_15FloatRoundStyleE2ESM_EENS_4gemm15EpilogueDefaultEEEEEvvEEEEvNT_6ParamsE --------------------------
	.section	.text._ZN7cutlass13device_kernelINS_4conv6kernel13ConvUniversalINS1_16ConvProblemShapeILNS1_8OperatorE1ELi3EEENS1_10collective14CollectiveConvINS1_46MainloopSm90TmaGmmaWarpSpecializedImplicitGemmILS5_1ELi4ELi3EN4cute5tupleIJNSA_1CILi1EEESD_SD_EEENS1_36KernelImplicitTmaWarpSpecializedSm90ELi1EEENSB_IJNSC_ILi256EEENSC_ILi128EEENSB_IJNSC_ILi64EEEEEEEEENS_6half_tESM_NSA_8TiledMMAINSA_8MMA_AtomIJNSA_4SM904GMMA26MMA_64x128x16_F32F16F16_SSILNSQ_5MajorE0ELSS_1ELNSQ_7ScaleInE1ELST_1EEEEEENSA_6LayoutISE_NSB_IJNSC_ILi0EEESX_SX_EEEEENSB_IJNSA_10UnderscoreES10_S10_EEEEENS7_6detail26Sm90ImplicitGemmTileTraitsINSA_20SM90_TMA_LOAD_IM2COLENSA_14ComposedLayoutINSA_7SwizzleILi3ELi4ELi3EEENSA_18smem_ptr_flag_bitsILi16EEENSW_INSB_IJNSB_IJNSC_ILi8EEENSC_ILi32EEEEEENSB_IJSJ_SD_EEENSB_IJSD_NSC_ILi4EEEEEEEEENSB_IJNSB_IJSJ_NSC_ILi512EEEEEENSB_IJSD_SX_EEENSB_IJSX_NSC_ILi16384EEEEEEEEEEEEEvEENS14_INSA_13SM90_TMA_LOADENS16_IS18_S1A_NSW_INSB_IJNSB_IJSJ_NSC_ILi2EEEEEENSB_IJS1B_S1B_EEES1G_EEENSB_IJNSB_IJSD_NSC_ILi4096EEEEEES1J_NSB_IJSX_NSC_ILi8192EEEEEEEEEEEEEvEEEENS_8epilogue10collective6detail29Sm90TmaWarpSpecializedAdapterINS26_15DefaultEpilogueISM_NSB_IJNSB_IJllllEEESD_SX_EEES2B_NS25_6thread17LinearCombinationISM_Li1EffLNS2C_9ScaleType4KindE0ELNS_15FloatRoundStyleE2ESM_EENS_4gemm15EpilogueDefaultEEEEEvvEEEEvNT_6ParamsE,"ax",@progbits
	.align	128
.text._ZN7cutlass13device_kernelINS_4conv6kernel13ConvUniversalINS1_16ConvProblemShapeILNS1_8OperatorE1ELi3EEENS1_10collective14CollectiveConvINS1_46MainloopSm90TmaGmmaWarpSpecializedImplicitGemmILS5_1ELi4ELi3EN4cute5tupleIJNSA_1CILi1EEESD_SD_EEENS1_36KernelImplicitTmaWarpSpecializedSm90ELi1EEENSB_IJNSC_ILi256EEENSC_ILi128EEENSB_IJNSC_ILi64EEEEEEEEENS_6half_tESM_NSA_8TiledMMAINSA_8MMA_AtomIJNSA_4SM904GMMA26MMA_64x128x16_F32F16F16_SSILNSQ_5MajorE0ELSS_1ELNSQ_7ScaleInE1ELST_1EEEEEENSA_6LayoutISE_NSB_IJNSC_ILi0EEESX_SX_EEEEENSB_IJNSA_10UnderscoreES10_S10_EEEEENS7_6detail26Sm90ImplicitGemmTileTraitsINSA_20SM90_TMA_LOAD_IM2COLENSA_14ComposedLayoutINSA_7SwizzleILi3ELi4ELi3EEENSA_18smem_ptr_flag_bitsILi16EEENSW_INSB_IJNSB_IJNSC_ILi8EEENSC_ILi32EEEEEENSB_IJSJ_SD_EEENSB_IJSD_NSC_ILi4EEEEEEEEENSB_IJNSB_IJSJ_NSC_ILi512EEEEEENSB_IJSD_SX_EEENSB_IJSX_NSC_ILi16384EEEEEEEEEEEEEvEENS14_INSA_13SM90_TMA_LOADENS16_IS18_S1A_NSW_INSB_IJNSB_IJSJ_NSC_ILi2EEEEEENSB_IJS1B_S1B_EEES1G_EEENSB_IJNSB_IJSD_NSC_ILi4096EEEEEES1J_NSB_IJSX_NSC_ILi8192EEEEEEEEEEEEEvEEEENS_8epilogue10collective6detail29Sm90TmaWarpSpecializedAdapterINS26_15DefaultEpilogueISM_NSB_IJNSB_IJllllEEESD_SX_EEES2B_NS25_6thread17LinearCombinationISM_Li1EffLNS2C_9ScaleType4KindE0ELNS_15FloatRoundStyleE2ESM_EENS_4gemm15EpilogueDefaultEEEEEvvEEEEvNT_6ParamsE:
        .type           _ZN7cutlass13device_kernelINS_4conv6kernel13ConvUniversalINS1_16ConvProblemShapeILNS1_8OperatorE1ELi3EEENS1_10collective14CollectiveConvINS1_46MainloopSm90TmaGmmaWarpSpecializedImplicitGemmILS5_1ELi4ELi3EN4cute5tupleIJNSA_1CILi1EEESD_SD_EEENS1_36KernelImplicitTmaWarpSpecializedSm90ELi1EEENSB_IJNSC_ILi256EEENSC_ILi128EEENSB_IJNSC_ILi64EEEEEEEEENS_6half_tESM_NSA_8TiledMMAINSA_8MMA_AtomIJNSA_4SM904GMMA26MMA_64x128x16_F32F16F16_SSILNSQ_5MajorE0ELSS_1ELNSQ_7ScaleInE1ELST_1EEEEEENSA_6LayoutISE_NSB_IJNSC_ILi0EEESX_SX_EEEEENSB_IJNSA_10UnderscoreES10_S10_EEEEENS7_6detail26Sm90ImplicitGemmTileTraitsINSA_20SM90_TMA_LOAD_IM2COLENSA_14ComposedLayoutINSA_7SwizzleILi3ELi4ELi3EEENSA_18smem_ptr_flag_bitsILi16EEENSW_INSB_IJNSB_IJNSC_ILi8EEENSC_ILi32EEEEEENSB_IJSJ_SD_EEENSB_IJSD_NSC_ILi4EEEEEEEEENSB_IJNSB_IJSJ_NSC_ILi512EEEEEENSB_IJSD_SX_EEENSB_IJSX_NSC_ILi16384EEEEEEEEEEEEEvEENS14_INSA_13SM90_TMA_LOADENS16_IS18_S1A_NSW_INSB_IJNSB_IJSJ_NSC_ILi2EEEEEENSB_IJS1B_S1B_EEES1G_EEENSB_IJNSB_IJSD_NSC_ILi4096EEEEEES1J_NSB_IJSX_NSC_ILi8192EEEEEEEEEEEEEvEEEENS_8epilogue10collective6detail29Sm90TmaWarpSpecializedAdapterINS26_15DefaultEpilogueISM_NSB_IJNSB_IJllllEEESD_SX_EEES2B_NS25_6thread17LinearCombinationISM_Li1EffLNS2C_9ScaleType4KindE0ELNS_15FloatRoundStyleE2ESM_EENS_4gemm15EpilogueDefaultEEEEEvvEEEEvNT_6ParamsE,@function
        .size           _ZN7cutlass13device_kernelINS_4conv6kernel13ConvUniversalINS1_16ConvProblemShapeILNS1_8OperatorE1ELi3EEENS1_10collective14CollectiveConvINS1_46MainloopSm90TmaGmmaWarpSpecializedImplicitGemmILS5_1ELi4ELi3EN4cute5tupleIJNSA_1CILi1EEESD_SD_EEENS1_36KernelImplicitTmaWarpSpecializedSm90ELi1EEENSB_IJNSC_ILi256EEENSC_ILi128EEENSB_IJNSC_ILi64EEEEEEEEENS_6half_tESM_NSA_8TiledMMAINSA_8MMA_AtomIJNSA_4SM904GMMA26MMA_64x128x16_F32F16F16_SSILNSQ_5MajorE0ELSS_1ELNSQ_7ScaleInE1ELST_1EEEEEENSA_6LayoutISE_NSB_IJNSC_ILi0EEESX_SX_EEEEENSB_IJNSA_10UnderscoreES10_S10_EEEEENS7_6detail26Sm90ImplicitGemmTileTraitsINSA_20SM90_TMA_LOAD_IM2COLENSA_14ComposedLayoutINSA_7SwizzleILi3ELi4ELi3EEENSA_18smem_ptr_flag_bitsILi16EEENSW_INSB_IJNSB_IJNSC_ILi8EEENSC_ILi32EEEEEENSB_IJSJ_SD_EEENSB_IJSD_NSC_ILi4EEEEEEEEENSB_IJNSB_IJSJ_NSC_ILi512EEEEEENSB_IJSD_SX_EEENSB_IJSX_NSC_ILi16384EEEEEEEEEEEEEvEENS14_INSA_13SM90_TMA_LOADENS16_IS18_S1A_NSW_INSB_IJNSB_IJSJ_NSC_ILi2EEEEEENSB_IJS1B_S1B_EEES1G_EEENSB_IJNSB_IJSD_NSC_ILi4096EEEEEES1J_NSB_IJSX_NSC_ILi8192EEEEEEEEEEEEEvEEEENS_8epilogue10collective6detail29Sm90TmaWarpSpecializedAdapterINS26_15DefaultEpilogueISM_NSB_IJNSB_IJllllEEESD_SX_EEES2B_NS25_6thread17LinearCombinationISM_Li1EffLNS2C_9ScaleType4KindE0ELNS_15FloatRoundStyleE2ESM_EENS_4gemm15EpilogueDefaultEEEEEvvEEEEvNT_6ParamsE,(.L_x_535 - _ZN7cutlass13device_kernelINS_4conv6kernel13ConvUniversalINS1_16ConvProblemShapeILNS1_8OperatorE1ELi3EEENS1_10collective14CollectiveConvINS1_46MainloopSm90TmaGmmaWarpSpecializedImplicitGemmILS5_1ELi4ELi3EN4cute5tupleIJNSA_1CILi1EEESD_SD_EEENS1_36KernelImplicitTmaWarpSpecializedSm90ELi1EEENSB_IJNSC_ILi256EEENSC_ILi128EEENSB_IJNSC_ILi64EEEEEEEEENS_6half_tESM_NSA_8TiledMMAINSA_8MMA_AtomIJNSA_4SM904GMMA26MMA_64x128x16_F32F16F16_SSILNSQ_5MajorE0ELSS_1ELNSQ_7ScaleInE1ELST_1EEEEEENSA_6LayoutISE_NSB_IJNSC_ILi0EEESX_SX_EEEEENSB_IJNSA_10UnderscoreES10_S10_EEEEENS7_6detail26Sm90ImplicitGemmTileTraitsINSA_20SM90_TMA_LOAD_IM2COLENSA_14ComposedLayoutINSA_7SwizzleILi3ELi4ELi3EEENSA_18smem_ptr_flag_bitsILi16EEENSW_INSB_IJNSB_IJNSC_ILi8EEENSC_ILi32EEEEEENSB_IJSJ_SD_EEENSB_IJSD_NSC_ILi4EEEEEEEEENSB_IJNSB_IJSJ_NSC_ILi512EEEEEENSB_IJSD_SX_EEENSB_IJSX_NSC_ILi16384EEEEEEEEEEEEEvEENS14_INSA_13SM90_TMA_LOADENS16_IS18_S1A_NSW_INSB_IJNSB_IJSJ_NSC_ILi2EEEEEENSB_IJS1B_S1B_EEES1G_EEENSB_IJNSB_IJSD_NSC_ILi4096EEEEEES1J_NSB_IJSX_NSC_ILi8192EEEEEEEEEEEEEvEEEENS_8epilogue10collective6detail29Sm90TmaWarpSpecializedAdapterINS26_15DefaultEpilogueISM_NSB_IJNSB_IJllllEEESD_SX_EEES2B_NS25_6thread17LinearCombinationISM_Li1EffLNS2C_9ScaleType4KindE0ELNS_15FloatRoundStyleE2ESM_EENS_4gemm15EpilogueDefaultEEEEEvvEEEEvNT_6ParamsE)
        .other          _ZN7cutlass13device_kernelINS_4conv6kernel13ConvUniversalINS1_16ConvProblemShapeILNS1_8OperatorE1ELi3EEENS1_10collective14CollectiveConvINS1_46MainloopSm90TmaGmmaWarpSpecializedImplicitGemmILS5_1ELi4ELi3EN4cute5tupleIJNSA_1CILi1EEESD_SD_EEENS1_36KernelImplicitTmaWarpSpecializedSm90ELi1EEENSB_IJNSC_ILi256EEENSC_ILi128EEENSB_IJNSC_ILi64EEEEEEEEENS_6half_tESM_NSA_8TiledMMAINSA_8MMA_AtomIJNSA_4SM904GMMA26MMA_64x128x16_F32F16F16_SSILNSQ_5MajorE0ELSS_1ELNSQ_7ScaleInE1ELST_1EEEEEENSA_6LayoutISE_NSB_IJNSC_ILi0EEESX_SX_EEEEENSB_IJNSA_10UnderscoreES10_S10_EEEEENS7_6detail26Sm90ImplicitGemmTileTraitsINSA_20SM90_TMA_LOAD_IM2COLENSA_14ComposedLayoutINSA_7SwizzleILi3ELi4ELi3EEENSA_18smem_ptr_flag_bitsILi16EEENSW_INSB_IJNSB_IJNSC_ILi8EEENSC_ILi32EEEEEENSB_IJSJ_SD_EEENSB_IJSD_NSC_ILi4EEEEEEEEENSB_IJNSB_IJSJ_NSC_ILi512EEEEEENSB_IJSD_SX_EEENSB_IJSX_NSC_ILi16384EEEEEEEEEEEEEvEENS14_INSA_13SM90_TMA_LOADENS16_IS18_S1A_NSW_INSB_IJNSB_IJSJ_NSC_ILi2EEEEEENSB_IJS1B_S1B_EEES1G_EEENSB_IJNSB_IJSD_NSC_ILi4096EEEEEES1J_NSB_IJSX_NSC_ILi8192EEEEEEEEEEEEEvEEEENS_8epilogue10collective6detail29Sm90TmaWarpSpecializedAdapterINS26_15DefaultEpilogueISM_NSB_IJNSB_IJllllEEESD_SX_EEES2B_NS25_6thread17LinearCombinationISM_Li1EffLNS2C_9ScaleType4KindE0ELNS_15FloatRoundStyleE2ESM_EENS_4gemm15EpilogueDefaultEEEEEvvEEEEvNT_6ParamsE,@"STO_CUDA_ENTRY STV_DEFAULT"
_ZN7cutlass13device_kernelINS_4conv6kernel13ConvUniversalINS1_16ConvProblemShapeILNS1_8OperatorE1ELi3EEENS1_10collective14CollectiveConvINS1_46MainloopSm90TmaGmmaWarpSpecializedImplicitGemmILS5_1ELi4ELi3EN4cute5tupleIJNSA_1CILi1EEESD_SD_EEENS1_36KernelImplicitTmaWarpSpecializedSm90ELi1EEENSB_IJNSC_ILi256EEENSC_ILi128EEENSB_IJNSC_ILi64EEEEEEEEENS_6half_tESM_NSA_8TiledMMAINSA_8MMA_AtomIJNSA_4SM904GMMA26MMA_64x128x16_F32F16F16_SSILNSQ_5MajorE0ELSS_1ELNSQ_7ScaleInE1ELST_1EEEEEENSA_6LayoutISE_NSB_IJNSC_ILi0EEESX_SX_EEEEENSB_IJNSA_10UnderscoreES10_S10_EEEEENS7_6detail26Sm90ImplicitGemmTileTraitsINSA_20SM90_TMA_LOAD_IM2COLENSA_14ComposedLayoutINSA_7SwizzleILi3ELi4ELi3EEENSA_18smem_ptr_flag_bitsILi16EEENSW_INSB_IJNSB_IJNSC_ILi8EEENSC_ILi32EEEEEENSB_IJSJ_SD_EEENSB_IJSD_NSC_ILi4EEEEEEEEENSB_IJNSB_IJSJ_NSC_ILi512EEEEEENSB_IJSD_SX_EEENSB_IJSX_NSC_ILi16384EEEEEEEEEEEEEvEENS14_INSA_13SM90_TMA_LOADENS16_IS18_S1A_NSW_INSB_IJNSB_IJSJ_NSC_ILi2EEEEEENSB_IJS1B_S1B_EEES1G_EEENSB_IJNSB_IJSD_NSC_ILi4096EEEEEES1J_NSB_IJSX_NSC_ILi8192EEEEEEEEEEEEEvEEEENS_8epilogue10collective6detail29Sm90TmaWarpSpecializedAdapterINS26_15DefaultEpilogueISM_NSB_IJNSB_IJllllEEESD_SX_EEES2B_NS25_6thread17LinearCombinationISM_Li1EffLNS2C_9ScaleType4KindE0ELNS_15FloatRoundStyleE2ESM_EENS_4gemm15EpilogueDefaultEEEEEvvEEEEvNT_6ParamsE:
[----:B------:R-:W0:Y:S01]  /*0000*/  LDC R1, c[0x0][0x28] ;  /* 0x00000a00ff017b82 */ /* 0x000e220000000800 */
[----:B------:R-:W1:Y:S01]  /*0010*/  S2R R4, SR_TID.X ;  /* 0x0000000000047919 */ /* 0x000e620000002100 */
[----:B------:R-:W-:Y:S01]  /*0020*/  ELECT P0, URZ, PT ;  /* 0x00000000003f782f */ /* 0x000fe20003800000 */
[----:B------:R-:W-:Y:S01]  /*0030*/  BSSY B0, `(.L_x_0) ;  /* 0x0000015000007945 */ /* 0x000fe20003800000 */
[----:B0-----:R-:W-:Y:S01]  /*0040*/  VIADD R1, R1, 0xfffffc18 ;  /* 0xfffffc1801017836 */ /* 0x001fe20000000000 */
[----:B-1----:R-:W-:-:S05]  /*0050*/  SHF.R.U32.HI R0, RZ, 0x5, R4 ;  /* 0x00000005ff007819 */ /* 0x002fca0000011604 */
[----:B------:R-:W0:Y:S02]  /*0060*/  SHFL.IDX PT, R2, R0, RZ, 0x1f ;  /* 0x00001fff00027589 */ /* 0x000e2400000e0000 */
[----:B0-----:R-:W-:Y:S02]  /*0070*/  R2UR UR4, R2 ;  /* 0x00000000020472ca */ /* 0x001fe400000e0000 */
[----:B------:R-:W-:-:S06]  /*0080*/  SHF.R.U32.HI R2, RZ, 0x7, R4 ;  /* 0x00000007ff027819 */ /* 0x000fcc0000011604 */
[----:B------:R-:W0:Y:S05]  /*0090*/  SHFL.IDX PT, R2, R2, RZ, 0x1f ;  /* 0x00001fff02027589 */ /* 0x000e2a00000e0000 */
[----:B------:R-:W-:Y:S02]  /*00a0*/  USHF.R.S32.HI UR5, URZ, 0x1f, UR4 ;  /* 0x0000001f3f057899 */ /* 0x000fe40008011404 */
[----:B------:R-:W-:Y:S02]  /*00b0*/  ISETP.NE.OR P0, PT, RZ, UR4, !P0 ;  /* 0x00000004ff007c0c */ /* 0x000fe4000c705670 */
[----:B------:R-:W-:-:S04]  /*00c0*/  ULEA.HI UR5, UR5, UR4, URZ, 0x2 ;  /* 0x0000000405057291 */ /* 0x000fc8000f8f103f */
[----:B------:R-:W-:-:S04]  /*00d0*/  ULOP3.LUT UR5, UR5, 0xfffffffc, URZ, 0xc0, !UPT ;  /* 0xfffffffc05057892 */ /* 0x000fc8000f8ec03f */
[----:B------:R-:W-:-:S03]  /*00e0*/  UIADD3 UR7, UR4, -UR5, URZ ;  /* 0x8000000504077290 */ /* 0x000fc6000fffe03f */
[----:B------:R-:W-:Y:S09]  /*00f0*/  @P0 BRA `(.L_x_1) ;  /* 0x0000000000200947 */ /* 0x000ff20003800000 */
[----:B------:R-:W-:Y:S02]  /*0100*/  ULDC.64 UR4, c[0x0][0x198] ;  /* 0x0000660000047ab9 */ /* 0x000fe40000000a00 */
[----:B------:R-:W-:Y:S02]  /*0110*/  UIADD3 UR8, UP0, UR4, 0xf0, URZ ;  /* 0x000000f004087890 */ /* 0x000fe4000ff1e03f */
[----:B------:R-:W-:Y:S02]  /*0120*/  UIADD3 UR4, UP1, UR4, 0x270, URZ ;  /* 0x0000027004047890 */ /* 0x000fe4000ff3e03f */
[----:B------:R-:W-:Y:S02]  /*0130*/  UIADD3.X UR9, URZ, UR5, URZ, UP0, !UPT ;  /* 0x000000053f097290 */ /* 0x000fe400087fe43f */
[----:B------:R-:W-:-:S07]  /*0140*/  UIADD3.X UR5, URZ, UR5, URZ, UP1, !UPT ;  /* 0x000000053f057290 */ /* 0x000fce0008ffe43f */
[----:B------:R1:W-:Y:S02]  /*0150*/  UTMACCTL.PF [UR8] ;  /* 0x00000000080079b9 */ /* 0x0003e40008040000 */
[----:B------:R1:W-:Y:S02]  /*0160*/  UTMACCTL.PF [UR4] ;  /* 0x00000000040079b9 */ /* 0x0003e40008040000 */
[----:B-1----:R-:W-:Y:S01]  /*0170*/  NOP ;  /* 0x0000000000007918 */ /* 0x002fe20000000000 */
.L_x_1:
[----:B------:R-:W-:Y:S05]  /*0180*/  BSYNC B0 ;  /* 0x0000000000007941 */ /* 0x000fea0003800000 */
.L_x_0:
[----:B------:R-:W1:Y:S01]  /*0190*/  SHFL.IDX PT, R0, R0, RZ, 0x1f ;  /* 0x00001fff00007589 */ /* 0x000e6200000e0000 */
[----:B0-----:R-:W-:-:S13]  /*01a0*/  R2UR UR12, R2 ;  /* 0x00000000020c72ca */ /* 0x001fda00000e0000 */
[----:B------:R-:W-:Y:S02]  /*01b0*/  ULOP3.LUT UP0, URZ, UR12, UR7, URZ, 0xfc, !UPT ;  /* 0x000000070c3f7292 */ /* 0x000fe4000f80fc3f */
[----:B------:R-:W-:Y:S02]  /*01c0*/  UISETP.NE.AND UP1, UPT, UR12, 0x1, UPT ;  /* 0x000000010c00788c */ /* 0x000fe4000bf25270 */
[----:B------:R-:W-:-:S04]  /*01d0*/  USEL UR6, URZ, 0x1, UP0 ;  /* 0x000000013f067887 */ /* 0x000fc80008000000 */
[----:B------:R-:W-:Y:S01]  /*01e0*/  USEL UR6, UR6, 0x2, UP1 ;  /* 0x0000000206067887 */ /* 0x000fe20008800000 */
[----:B-1----:R-:W-:-:S13]  /*01f0*/  ISETP.NE.AND P0, PT, R0, RZ, PT ;  /* 0x000000ff0000720c */ /* 0x002fda0003f05270 */
[----:B------:R-:W-:Y:S05]  /*0200*/  @P0 BRA `(.L_x_2) ;  /* 0x0000000000580947 */ /* 0x000fea0003800000 */
[----:B------:R-:W0:Y:S01]  /*0210*/  S2UR UR10, SR_CgaCtaId ;  /* 0x00000000000a79c3 */ /* 0x000e220000008800 */
[----:B------:R-:W-:Y:S01]  /*0220*/  UMOV UR4, 0x400 ;  /* 0x0000040000047882 */ /* 0x000fe20000000000 */
[----:B------:R-:W-:Y:S01]  /*0230*/  UMOV UR5, 0x1 ;  /* 0x0000000100057882 */ /* 0x000fe20000000000 */
[----:B------:R-:W-:Y:S01]  /*0240*/  UMOV UR8, 0x80 ;  /* 0x0000008000087882 */ /* 0x000fe20000000000 */
[----:B------:R-:W-:Y:S01]  /*0250*/  ELECT P0, URZ, PT ;  /* 0x00000000003f782f */ /* 0x000fe20003800000 */
[----:B------:R-:W-:-:S04]  /*0260*/  UIADD3 UR8, -UR8, 0x100000, URZ ;  /* 0x0010000008087890 */ /* 0x000fc8000fffe13f */
[----:B------:R-:W-:Y:S02]  /*0270*/  USHF.L.U32 UR9, UR8, 0xb, URZ ;  /* 0x0000000b08097899 */ /* 0x000fe4000800063f */
[----:B------:R-:W-:Y:S02]  /*0280*/  USHF.L.U32 UR8, UR8, 0x1, URZ ;  /* 0x0000000108087899 */ /* 0x000fe4000800063f */
[----:B0-----:R-:W-:Y:S02]  /*0290*/  ULEA UR10, UR10, UR4, 0x18 ;  /* 0x000000040a0a7291 */ /* 0x001fe4000f8ec03f */
[----:B------:R-:W-:-:S04]  /*02a0*/  UIADD3 UR4, -UR5, 0x100000, URZ ;  /* 0x0010000005047890 */ /* 0x000fc8000fffe13f */
[----:B------:R-:W-:Y:S02]  /*02b0*/  USHF.L.U32 UR5, UR4, 0xb, URZ ;  /* 0x0000000b04057899 */ /* 0x000fe4000800063f */
[----:B------:R-:W-:Y:S01]  /*02c0*/  USHF.L.U32 UR4, UR4, 0x1, URZ ;  /* 0x0000000104047899 */ /* 0x000fe2000800063f */
[----:B------:R-:W0:Y:S11]  /*02d0*/  FENCE.VIEW.ASYNC.S ;  /* 0x00000000000073c6 */ /* 0x000e360000000000 */
[----:B0-----:R0:W1:Y:S01]  /*02e0*/  SYNCS.EXCH.64 URZ, [UR10+0x30000], UR4 ;  /* 0x030000040a3f75b2 */ /* 0x0010620008000100 */
[----:B------:R0:W2:Y:S01]  /*02f0*/  SYNCS.EXCH.64 URZ, [UR10+0x30020], UR8 ;  /* 0x030020080a3f75b2 */ /* 0x0000a20008000100 */
[----:B------:R0:W3:Y:S01]  /*0300*/  SYNCS.EXCH.64 URZ, [UR10+0x30008], UR4 ;  /* 0x030008040a3f75b2 */ /* 0x0000e20008000100 */
[----:B------:R0:W4:Y:S01]  /*0310*/  SYNCS.EXCH.64 URZ, [UR10+0x30028], UR8 ;  /* 0x030028080a3f75b2 */ /* 0x0001220008000100 */
[----:B------:R0:W0:Y:S01]  /*0320*/  SYNCS.EXCH.64 URZ, [UR10+0x30010], UR4 ;  /* 0x030010040a3f75b2 */ /* 0x0000220008000100 */
[----:B------:R0:W0:Y:S01]  /*0330*/  SYNCS.EXCH.64 URZ, [UR10+0x30030], UR8 ;  /* 0x030030080a3f75b2 */ /* 0x0000220008000100 */
[----:B------:R0:W0:Y:S01]  /*0340*/  SYNCS.EXCH.64 URZ, [UR10+0x30018], UR4 ;  /* 0x030018040a3f75b2 */ /* 0x0000220008000100 */
[----:B------:R0:W0:Y:S01]  /*0350*/  SYNCS.EXCH.64 URZ, [UR10+0x30038], UR8 ;  /* 0x030038080a3f75b2 */ /* 0x0000220008000100 */
[----:B------:R-:W-:Y:S01]  /*0360*/  NOP ;  /* 0x0000000000007918 */ /* 0x000fe20000000000 */
.L_x_2:
[----:B0-----:R-:W-:Y:S01]  /*0370*/  ULDC.64 UR4, c[0x0][0x618] ;  /* 0x0001860000047ab9 */ /* 0x001fe20000000a00 */
[----:B------:R-:W-:Y:S01]  /*0380*/  NOP ;  /* 0x0000000000007918 */ /* 0x000fe20000000000 */
[----:B------:R-:W-:Y:S01]  /*0390*/  ISETP.NE.U32.AND P0, PT, RZ, UR4, PT ;  /* 0x00000004ff007c0c */ /* 0x000fe2000bf05070 */
[----:B------:R-:W-:Y:S01]  /*03a0*/  NOP ;  /* 0x0000000000007918 */ /* 0x000fe20000000000 */
[----:B------:R-:W-:Y:S01]  /*03b0*/  ULDC.64 UR20, c[0x0][0x208] ;  /* 0x0000820000147ab9 */ /* 0x000fe20000000a00 */
[----:B-1234-:R-:W-:Y:S01]  /*03c0*/  BAR.SYNC.DEFER_BLOCKING 0x0 ;  /* 0x0000000000007b1d */ /* 0x01efe20000010000 */
[----:B------:R-:W-:-:S13]  /*03d0*/  ISETP.NE.AND.EX P0, PT, RZ, UR5, PT, P0 ;  /* 0x00000005ff007c0c */ /* 0x000fda000bf05300 */
[----:B------:R-:W-:Y:S05]  /*03e0*/  @!P0 BRA `(.L_x_3) ;  /* 0x0000000000208947 */ /* 0x000fea0003800000 */
[----:B------:R-:W0:Y:S02]  /*03f0*/  LDC.64 R2, c[0x0][0x618] ;  /* 0x00018600ff027b82 */ /* 0x000e240000000a00 */
[----:B0-----:R-:W2:Y:S02]  /*0400*/  LDG.E.64 R2, desc[UR20][R2.64] ;  /* 0x0000001402027981 */ /* 0x001ea4000c1e1b00 */
[----:B--2---:R-:W-:-:S04]  /*0410*/  ISETP.NE.U32.AND P0, PT, R2, RZ, PT ;  /* 0x000000ff0200720c */ /* 0x004fc80003f05070 */
[----:B------:R-:W-:-:S13]  /*0420*/  ISETP.NE.AND.EX P0, PT, R3, RZ, PT, P0 ;  /* 0x000000ff0300720c */ /* 0x000fda0003f05300 */
[----:B------:R-:W-:Y:S05]  /*0430*/  @!P0 BRA `(.L_x_3) ;  /* 0x00000000000c8947 */ /* 0x000fea0003800000 */
[----:B------:R-:W2:Y:S02]  /*0440*/  LD.E R2, desc[UR20][R2.64] ;  /* 0x0000001402027980 */ /* 0x000ea4000c101900 */
[----:B--2---:R-:W-:Y:S01]  /*0450*/  R2UR UR11, R2 ;  /* 0x00000000020b72ca */ /* 0x004fe200000e0000 */
[----:B------:R-:W-:-:S14]  /*0460*/  BRA `(.L_x_4) ;  /* 0x0000000000247947 */ /* 0x000fdc0003800000 */
.L_x_3:
[----:B------:R-:W-:Y:S02]  /*0470*/  ULDC.64 UR4, c[0x0][0x608] ;  /* 0x0001820000047ab9 */ /* 0x000fe40000000a00 */
[----:B------:R-:W-:-:S04]  /*0480*/  ISETP.NE.U32.AND P0, PT, RZ, UR4, PT ;  /* 0x00000004ff007c0c */ /* 0x000fc8000bf05070 */
[----:B------:R-:W-:-:S13]  /*0490*/  ISETP.NE.AND.EX P0, PT, RZ, UR5, PT, P0 ;  /* 0x00000005ff007c0c */ /* 0x000fda000bf05300 */
[----:B------:R-:W-:Y:S05]  /*04a0*/  @!P0 BRA `(.L_x_5) ;  /* 0x0000000000108947 */ /* 0x000fea0003800000 */
[----:B------:R-:W0:Y:S02]  /*04b0*/  LDC.64 R2, c[0x0][0x608] ;  /* 0x00018200ff027b82 */ /* 0x000e240000000a00 */
[----:B0-----:R-:W2:Y:S02]  /*04c0*/  LDG.E R2, desc[UR20][R2.64] ;  /* 0x0000001402027981 */ /* 0x001ea4000c1e1900 */
[----:B--2---:R-:W-:Y:S01]  /*04d0*/  R2UR UR11, R2 ;  /* 0x00000000020b72ca */ /* 0x004fe200000e0000 */
[----:B------:R-:W-:-:S14]  /*04e0*/  BRA `(.L_x_4) ;  /* 0x0000000000047947 */ /* 0x000fdc0003800000 */
.L_x_5:
[----:B------:R-:W-:-:S05]  /*04f0*/  ULDC UR11, c[0x0][0x600] ;  /* 0x00018000000b7ab9 */ /* 0x000fca0000000800 */
.L_x_4:
[----:B------:R-:W-:Y:S02]  /*0500*/  ULDC.64 UR4, c[0x0][0x620] ;  /* 0x0001880000047ab9 */ /* 0x000fe40000000a00 */
[----:B------:R-:W-:-:S04]  /*0510*/  ISETP.NE.U32.AND P0, PT, RZ, UR4, PT ;  /* 0x00000004ff007c0c */ /* 0x000fc8000bf05070 */
        /* <DEDUP_REMOVED lines=10> */
.L_x_6:
        /* <DEDUP_REMOVED lines=8> */
.L_x_8:
[----:B------:R-:W-:-:S05]  /*0640*/  ULDC UR22, c[0x0][0x604] ;  /* 0x0001810000167ab9 */ /* 0x000fca0000000800 */
.L_x_7:
[----:B------:R-:W-:Y:S01]  /*0650*/  ULDC UR4, c[0x0][0x3dc] ;  /* 0x0000f70000047ab9 */ /* 0x000fe20000000800 */
[----:B------:R-:W-:Y:S01]  /*0660*/  ISETP.NE.AND P0, PT, RZ, UR12, PT ;  /* 0x0000000cff007c0c */ /* 0x000fe2000bf05270 */
[----:B------:R-:W-:Y:S01]  /*0670*/  UIADD3 UR4, UR4, 0x3f, URZ ;  /* 0x0000003f04047890 */ /* 0x000fe2000fffe03f */
[----:B------:R-:W-:-:S03]  /*0680*/  ULDC.64 UR8, c[0x0][0x3e0] ;  /* 0x0000f80000087ab9 */ /* 0x000fc60000000a00 */
[----:B------:R-:W-:Y:S02]  /*0690*/  USHF.R.S32.HI UR5, URZ, 0x1f, UR4 ;  /* 0x0000001f3f057899 */ /* 0x000fe40008011404 */
[----:B------:R-:W-:Y:S02]  /*06a0*/  UIMAD UR8, UR9, UR8, URZ ;  /* 0x00000008090872a4 */ /* 0x000fe4000f8e023f */
[----:B------:R-:W-:-:S03]  /*06b0*/  ULEA.HI UR4, UR5, UR4, URZ, 0x6 ;  /* 0x0000000405047291 */ /* 0x000fc6000f8f303f */
[----:B------:R-:W-:Y:S01]  /*06c0*/  ULDC UR5, c[0x0][0x3e8] ;  /* 0x0000fa0000057ab9 */ /* 0x000fe20000000800 */
[----:B------:R-:W-:Y:S02]  /*06d0*/  USHF.R.S32.HI UR4, URZ, 0x6, UR4 ;  /* 0x000000063f047899 */ /* 0x000fe40008011404 */
[----:B------:R-:W-:-:S04]  /*06e0*/  UIMAD UR5, UR8, UR5, URZ ;  /* 0x00000005080572a4 */ /* 0x000fc8000f8e023f */
[----:B------:R-:W-:Y:S01]  /*06f0*/  UIMAD UR5, UR4, UR5, URZ ;  /* 0x00000005040572a4 */ /* 0x000fe2000f8e023f */
[----:B------:R-:W-:Y:S11]  /*0700*/  @!P0 BRA `(.L_x_9) ;  /* 0x0000015800508947 */ /* 0x000ff60003800000 */
[----:B------:R-:W-:-:S06]  /*0710*/  UISETP.NE.AND UP0, UPT, UR12, 0x1, UPT ;  /* 0x000000010c00788c */ /* 0x000fcc000bf05270 */
[----:B------:R-:W-:-:S13]  /*0720*/  PLOP3.LUT P0, PT, PT, PT, UP0, 0x80, 0x0 ;  /* 0x000000000000781c */ /* 0x000fda0003f0f008 */
[----:B------:R-:W-:Y:S05]  /*0730*/  @P0 EXIT ;  /* 0x000000000000094d */ /* 0x000fea0003800000 */
[----:B------:R0:W-:Y:S01]  /*0740*/  STL [R1], RZ ;  /* 0x000000ff01007387 */ /* 0x0001e20000100800 */
[----:B------:R-:W-:Y:S01]  /*0750*/  UISETP.GE.AND UP0, UPT, UR5, 0x1, UPT ;  /* 0x000000010500788c */ /* 0x000fe2000bf06270 */
[----:B------:R-:W-:Y:S01]  /*0760*/  CS2R R86, SRZ ;  /* 0x0000000000567805 */ /* 0x000fe2000001ff00 */
[----:B------:R-:W-:Y:S01]  /*0770*/  UMOV UR4, URZ ;  /* 0x0000003f00047c82 */ /* 0x000fe20008000000 */
[----:B------:R0:W-:Y:S01]  /*0780*/  STL [R1+0x4], RZ ;  /* 0x000004ff01007387 */ /* 0x0001e20000100800 */
[----:B------:R-:W-:Y:S02]  /*0790*/  CS2R R152, SRZ ;  /* 0x0000000000987805 */ /* 0x000fe4000001ff00 */
[----:B------:R-:W-:Y:S02]  /*07a0*/  CS2R R154, SRZ ;  /* 0x00000000009a7805 */ /* 0x000fe4000001ff00 */
[----:B------:R-:W-:Y:S01]  /*07b0*/  PLOP3.LUT P0, PT, PT, PT, UP0, 0x80, 0x0 ;  /* 0x000000000000781c */ /* 0x000fe20003f0f008 */
[----:B------:R0:W-:Y:S01]  /*07c0*/  STL [R1+0x8], RZ ;  /* 0x000008ff01007387 */ /* 0x0001e20000100800 */
[----:B------:R-:W-:-:S02]  /*07d0*/  CS2R R156, SRZ ;  /* 0x00000000009c7805 */ /* 0x000fc4000001ff00 */
[----:B------:R-:W-:Y:S02]  /*07e0*/  CS2R R158, SRZ ;  /* 0x00000000009e7805 */ /* 0x000fe4000001ff00 */
[----:B------:R-:W-:Y:S01]  /*07f0*/  CS2R R160, SRZ ;  /* 0x0000000000a07805 */ /* 0x000fe2000001ff00 */
[----:B------:R0:W-:Y:S01]  /*0800*/  STL [R1+0xc], RZ ;  /* 0x00000cff01007387 */ /* 0x0001e20000100800 */
[----:B------:R-:W-:Y:S02]  /*0810*/  CS2R R162, SRZ ;  /* 0x0000000000a27805 */ /* 0x000fe4000001ff00 */
[----:B------:R-:W-:Y:S02]  /*0820*/  CS2R R164, SRZ ;  /* 0x0000000000a47805 */ /* 0x000fe4000001ff00 */
[----:B------:R-:W-:Y:S01]  /*0830*/  CS2R R166, SRZ ;  /* 0x0000000000a67805 */ /* 0x000fe2000001ff00 */
        /* <DEDUP_REMOVED lines=116> */
[----:B------:R0:W-:Y:S04]  /*0f80*/  STL [R1+0x84], RZ ;  /* 0x000084ff01007387 */ /* 0x0001e80000100800 */
        /* <DEDUP_REMOVED lines=29> */
[----:B------:R0:W-:Y:S01]  /*1160*/  STL [R1+0xfc], RZ ;  /* 0x0000fcff01007387 */ /* 0x0001e20000100800 */
[----:B------:R-:W-:Y:S05]  /*1170*/  @!P0 BRA `(.L_x_10) ;  /* 0x0000002000dc8947 */ /* 0x000fea0003800000 */
[----:B------:R-:W-:-:S04]  /*1180*/  ULOP3.LUT UR4, UR6, 0x1, URZ, 0xfc, !UPT ;  /* 0x0000000106047892 */ /* 0x000fc8000f8efc3f */
[----:B------:R-:W-:-:S06]  /*1190*/  UISETP.NE.AND UP0, UPT, UR4, 0x3, UPT ;  /* 0x000000030400788c */ /* 0x000fcc000bf05270 */
[----:B------:R-:W-:-:S13]  /*11a0*/  PLOP3.LUT P1, PT, PT, PT, UP0, 0x80, 0x0 ;  /* 0x000000000000781c */ /* 0x000fda0003f2f008 */
[----:B------:R-:W-:Y:S05]  /*11b0*/  @!P1 BRA `(.L_x_11) ;  /* 0x0000000000049947 */ /* 0x000fea0003800000 */
[----:B------:R-:W-:Y:S01]  /*11c0*/  BPT.TRAP 0x1 ;  /* 0x000000040000795c */ /* 0x000fe20000300000 */
.L_x_11:
[----:B------:R-:W1:Y:S01]  /*11d0*/  S2UR UR7, SR_CgaCtaId ;  /* 0x00000000000779c3 */ /* 0x000e620000008800 */
[----:B------:R-:W-:Y:S01]  /*11e0*/  SHF.L.U32 R0, RZ, 0x1f, RZ ;  /* 0x0000001fff007819 */ /* 0x000fe200000006ff */
[----:B------:R-:W-:Y:S02]  /*11f0*/  UMOV UR4, 0x400 ;  /* 0x0000040000047882 */ /* 0x000fe40000000000 */
[----:B-1----:R-:W-:-:S12]  /*1200*/  ULEA UR4, UR7, UR4, 0x18 ;  /* 0x0000000407047291 */ /* 0x002fd8000f8ec03f */
.L_x_12:
[----:B-1----:R-:W-:-:S04]  /*1210*/  IMAD.U32 R3, RZ, RZ, UR4 ;  /* 0x00000004ff037e24 */ /* 0x002fc8000f8e00ff */
[----:B------:R1:W2:Y:S03]  /*1220*/  SYNCS.PHASECHK.TRANS64.TRYWAIT P1, [R3+URZ+0x30000], R0 ;  /* 0x03000000030075a7 */ /* 0x0002a6000802017f */
[----:B--2---:R-:W-:Y:S05]  /*1230*/  @!P1 NANOSLEEP.SYNCS 0x989680 ;  /* 0x009896800000995d */ /* 0x004fea0003900000 */
[----:B------:R-:W2:Y:S02]  /*1240*/  @!P1 SYNCS.PHASECHK.TRANS64 P1, [R3+URZ+0x30000], R0 ;  /* 0x03000000030095a7 */ /* 0x000ea4000802007f */
[----:B--2---:R-:W-:Y:S05]  /*1250*/  @!P1 BRA `(.L_x_12) ;  /* 0xfffffffc00ec9947 */ /* 0x004fea000383ffff */
[----:B------:R-:W-:Y:S01]  /*1260*/  UIADD3 UR7, UR4, 0x20000, URZ ;  /* 0x0002000004077890 */ /* 0x000fe2000fffe03f */
[----:B------:R-:W-:Y:S01]  /*1270*/  WARPGROUP.ARRIVE ;  /* 0x00000000000079c5 */ /* 0x000fe20000000000 */
[----:B------:R-:W-:Y:S02]  /*1280*/  USHF.R.U32.HI UR4, URZ, 0x4, UR4 ;  /* 0x000000043f047899 */ /* 0x000fe40008011604 */
[----:B------:R-:W-:Y:S02]  /*1290*/  USHF.R.U32.HI UR7, URZ, 0x4, UR7 ;  /* 0x000000043f077899 */ /* 0x000fe40008011607 */
[----:B------:R-:W-:Y:S02]  /*12a0*/  ULOP3.LUT UR4, UR4, 0x3fff, URZ, 0xc0, !UPT ;  /* 0x00003fff04047892 */ /* 0x000fe4000f8ec03f */
[----:B------:R-:W-:Y:S02]  /*12b0*/  ULOP3.LUT UR7, UR7, 0x3fff, URZ, 0xc0, !UPT ;  /* 0x00003fff07077892 */ /* 0x000fe4000f8ec03f */
[----:B------:R-:W-:-:S02]  /*12c0*/  ULOP3.LUT UR4, UR4, 0x10000, URZ, 0xfc, !UPT ;  /* 0x0001000004047892 */ /* 0x000fc4000f8efc3f */
[----:B------:R-:W-:Y:S01]  /*12d0*/  ULOP3.LUT UR8, UR7, 0x2000000, URZ, 0xfc, !UPT ;  /* 0x0200000007087892 */ /* 0x000fe2000f8efc3f */
[----:B------:R-:W-:Y:S01]  /*12e0*/  UMOV UR13, 0x40000040 ;  /* 0x40000040000d7882 */ /* 0x000fe20000000000 */
[----:B------:R-:W-:-:S03]  /*12f0*/  UMOV UR15, 0x40000040 ;  /* 0x40000040000f7882 */ /* 0x000fc60000000000 */
[----:B------:R-:W-:Y:S02]  /*1300*/  UMOV UR12, UR4 ;  /* 0x00000004000c7c82 */ /* 0x000fe40008000000 */
[----:B------:R-:W-:Y:S02]  /*1310*/  UMOV UR14, UR8 ;  /* 0x00000008000e7c82 */ /* 0x000fe40008000000 */
[----:B------:R-:W-:Y:S01]  /*1320*/  HGMMA.64x128x16.F32 R68, gdesc[UR12].tnspB, RZ, !UPT, gsb0 ;  /* 0x41e000000c4479f0 */ /* 0x000fe2000c0008ff */
[----:B------:R-:W-:Y:S01]  /*1330*/  UIADD3 UR12, UR4, 0x200, URZ ;  /* 0x00000200040c7890 */ /* 0x000fe2000fffe03f */
[----:B------:R-:W-:Y:S01]  /*1340*/  UMOV UR13, 0x40000040 ;  /* 0x40000040000d7882 */ /* 0x000fe20000000000 */
[----:B------:R-:W-:Y:S02]  /*1350*/  WARPGROUP.DEPBAR.LE gsb0, 0x0 ;  /* 0x00008000000079c5 */ /* 0x000fe40000010000 */
[----:B------:R-:W-:Y:S01]  /*1360*/  WARPGROUP.ARRIVE ;  /* 0x00000000000079c5 */ /* 0x000fe20000000000 */
[----:B------:R-:W-:Y:S01]  /*1370*/  IMAD.MOV.U32 R44, RZ, RZ, R88 ;  /* 0x000000ffff2c7224 */ /* 0x000fe200078e0058 */
[----:B------:R-:W-:Y:S01]  /*1380*/  MOV R43, R89 ;  /* 0x00000059002b7202 */ /* 0x000fe20000000f00 */
[----:B------:R-:W-:Y:S01]  /*1390*/  IMAD.MOV.U32 R42, RZ, RZ, R90 ;  /* 0x000000ffff2a7224 */ /* 0x000fe200078e005a */
[----:B------:R-:W-:Y:S01]  /*13a0*/  MOV R39, R93 ;  /* 0x0000005d00277202 */ /* 0x000fe20000000f00 */
[----:B------:R-:W-:-:S02]  /*13b0*/  IMAD.MOV.U32 R41, RZ, RZ, R91 ;  /* 0x000000ffff297224 */ /* 0x000fc400078e005b */
[----:B------:R-:W-:Y:S01]  /*13c0*/  HGMMA.64x128x16.F32 R152, gdesc[UR12].tnspB, RZ, !UPT, gsb0 ;  /* 0x41e000000c9879f0 */ /* 0x000fe2000c0008ff */
[----:B------:R-:W-:Y:S01]  /*13d0*/  UIADD3 UR12, UR4, 0x400, URZ ;  /* 0x00000400040c7890 */ /* 0x000fe2000fffe03f */
[----:B------:R-:W-:Y:S01]  /*13e0*/  IMAD.MOV.U32 R40, RZ, RZ, R92 ;  /* 0x000000ffff287224 */ /* 0x000fe200078e005c */
[----:B------:R-:W-:Y:S01]  /*13f0*/  MOV R35, R97 ;  /* 0x0000006100237202 */ /* 0x000fe20000000f00 */
        /* <DEDUP_REMOVED lines=15> */
[----:B-1----:R-:W-:Y:S01]  /*14f0*/  MOV R3, R129 ;  /* 0x0000008100037202 */ /* 0x002fe20000000f00 */
[----:B------:R-:W-:Y:S01]  /*1500*/  IMAD.MOV.U32 R28, RZ, RZ, R104 ;  /* 0x000000ffff1c7224 */ /* 0x000fe200078e0068 */
[----:B------:R-:W-:Y:S01]  /*1510*/  UMOV UR13, 0x40000040 ;  /* 0x40000040000d7882 */ /* 0x000fe20000000000 */
        /* <DEDUP_REMOVED lines=28> */
[----:B------:R-:W-:-:S02]  /*16e0*/  IMAD.MOV.U32 R8, RZ, RZ, R124 ;  /* 0x000000ffff087224 */ /* 0x000fc400078e007c */
[----:B------:R-:W-:Y:S02]  /*16f0*/  IMAD.MOV.U32 R6, RZ, RZ, R126 ;  /* 0x000000ffff067224 */ /* 0x000fe400078e007e */
[----:B------:R-:W-:Y:S02]  /*1700*/  IMAD.MOV.U32 R5, RZ, RZ, R127 ;  /* 0x000000ffff057224 */ /* 0x000fe400078e007f */
[----:B------:R-:W-:Y:S02]  /*1710*/  IMAD.MOV.U32 R4, RZ, RZ, R128 ;  /* 0x000000ffff047224 */ /* 0x000fe400078e0080 */
[----:B------:R-:W-:Y:S02]  /*1720*/  IMAD.MOV.U32 R2, RZ, RZ, R130 ;  /* 0x000000ffff027224 */ /* 0x000fe400078e0082 */
[----:B------:R-:W-:Y:S02]  /*1730*/  IMAD.MOV.U32 R0, RZ, RZ, R131 ;  /* 0x000000ffff007224 */ /* 0x000fe400078e0083 */
        /* <DEDUP_REMOVED lines=35> */
[----:B------:R-:W-:Y:S01]  /*1970*/  IMAD.MOV.U32 R243, RZ, RZ, R9 ;  /* 0x000000fffff37224 */ /* 0x000fe200078e0009 */
[----:B------:R-:W-:Y:S02]  /*1980*/  WARPGROUP.DEPBAR.LE gsb0, 0x0 ;  /* 0x00008000000079c5 */ /* 0x000fe40000010000 */
[----:B------:R-:W-:Y:S01]  /*1990*/  WARPGROUP.ARRIVE ;  /* 0x00000000000079c5 */ /* 0x000fe20000000000 */
[----:B------:R1:W-:Y:S01]  /*19a0*/  STL.64 [R1+0x2d8], R214 ;  /* 0x0002d8d601007387 */ /* 0x0003e20000100a00 */
[----:B------:R-:W-:-:S02]  /*19b0*/  IMAD.MOV.U32 R244, RZ, RZ, R8 ;  /* 0x000000fffff47224 */ /* 0x000fc400078e0008 */
[----:B------:R-:W-:Y:S01]  /*19c0*/  IMAD.MOV.U32 R246, RZ, RZ, R6 ;  /* 0x000000fffff67224 */ /* 0x000fe200078e0006 */
[----:B------:R2:W-:Y:S01]  /*19d0*/  STL.64 [R1+0x2d0], R212 ;  /* 0x0002d0d401007387 */ /* 0x0005e20000100a00 */
[----:B------:R-:W-:Y:S01]  /*19e0*/  HGMMA.64x128x16.F32 R88, gdesc[UR12].tnspB, RZ, !UPT, gsb0 ;  /* 0x41e000000c5879f0 */ /* 0x000fe2000c0008ff */
[----:B------:R-:W-:Y:S01]  /*19f0*/  UIADD3 UR12, UR4, 0x600, URZ ;  /* 0x00000600040c7890 */ /* 0x000fe2000fffe03f */
[----:B------:R-:W-:Y:S01]  /*1a00*/  IMAD.MOV.U32 R247, RZ, RZ, R5 ;  /* 0x000000fffff77224 */ /* 0x000fe200078e0005 */
[----:B------:R3:W-:Y:S01]  /*1a10*/  STL.64 [R1+0x2c8], R210 ;  /* 0x0002c8d201007387 */ /* 0x0007e20000100a00 */
[----:B------:R-:W-:Y:S01]  /*1a20*/  UMOV UR13, 0x40000040 ;  /* 0x40000040000d7882 */ /* 0x000fe20000000000 */
[----:B------:R-:W-:Y:S02]  /*1a30*/  IMAD.MOV.U32 R248, RZ, RZ, R4 ;  /* 0x000000fffff87224 */ /* 0x000fe400078e0004 */
[----:B------:R4:W-:Y:S01]  /*1a40*/  STL.64 [R1+0x2c0], R208 ;  /* 0x0002c0d001007387 */ /* 0x0009e20000100a00 */
[----:B-1----:R-:W-:-:S02]  /*1a50*/  IMAD.MOV.U32 R214, RZ, RZ, R38 ;  /* 0x000000ffffd67224 */ /* 0x002fc400078e0026 */
[----:B------:R-:W-:Y:S01]  /*1a60*/  IMAD.MOV.U32 R215, RZ, RZ, R37 ;  /* 0x000000ffffd77224 */ /* 0x000fe200078e0025 */
[----:B------:R1:W-:Y:S01]  /*1a70*/  STL.64 [R1+0x2b8], R206 ;  /* 0x0002b8ce01007387 */ /* 0x0003e20000100a00 */
[----:B--2---:R-:W-:Y:S01]  /*1a80*/  IMAD.MOV.U32 R212, RZ, RZ, R40 ;  /* 0x000000ffffd47224 */ /* 0x004fe200078e0028 */
[----:B------:R-:W-:Y:S01]  /*1a90*/  MOV R213, R39 ;  /* 0x0000002700d57202 */ /* 0x000fe20000000f00 */
[----:B------:R-:W-:Y:S01]  /*1aa0*/  IMAD.MOV.U32 R250, RZ, RZ, R2 ;  /* 0x000000fffffa7224 */ /* 0x000fe200078e0002 */
[----:B------:R2:W-:Y:S01]  /*1ab0*/  STL.64 [R1+0x2b0], R204 ;  /* 0x0002b0cc01007387 */ /* 0x0005e20000100a00 */
[----:B---3--:R-:W-:Y:S02]  /*1ac0*/  IMAD.MOV.U32 R210, RZ, RZ, R42 ;  /* 0x000000ffffd27224 */ /* 0x008fe400078e002a */
[----:B------:R-:W-:Y:S01]  /*1ad0*/  IMAD.MOV.U32 R211, RZ, RZ, R41 ;  /* 0x000000ffffd37224 */ /* 0x000fe200078e0029 */
[----:B------:R3:W-:Y:S01]  /*1ae0*/  STL.64 [R1+0x2a8], R202 ;  /* 0x0002a8ca01007387 */ /* 0x0007e20000100a00 */
[----:B----4-:R-:W-:Y:S01]  /*1af0*/  IMAD.MOV.U32 R208, RZ, RZ, R44 ;  /* 0x000000ffffd07224 */ /* 0x010fe200078e002c */
[----:B------:R-:W-:Y:S01]  /*1b00*/  MOV R209, R43 ;  /* 0x0000002b00d17202 */ /* 0x000fe20000000f00 */
[----:B------:R-:W-:Y:S01]  /*1b10*/  IMAD.MOV.U32 R251, RZ, RZ, R0 ;  /* 0x000000fffffb7224 */ /* 0x000fe200078e0000 */
[----:B------:R4:W-:Y:S01]  /*1b20*/  STL.64 [R1+0x2a0], R200 ;  /* 0x0002a0c801007387 */ /* 0x0009e20000100a00 */
[----:B-1----:R-:W-:-:S02]  /*1b30*/  IMAD.MOV.U32 R206, RZ, RZ, R46 ;  /* 0x000000ffffce7224 */ /* 0x002fc400078e002e */
[----:B------:R-:W-:Y:S01]  /*1b40*/  IMAD.MOV.U32 R207, RZ, RZ, R45 ;  /* 0x000000ffffcf7224 */ /* 0x000fe200078e002d */
[----:B------:R1:W-:Y:S01]  /*1b50*/  STL.64 [R1+0x298], R198 ;  /* 0x000298c601007387 */ /* 0x0003e20000100a00 */
[----:B--2---:R-:W-:Y:S01]  /*1b60*/  IMAD.MOV.U32 R204, RZ, RZ, R48 ;  /* 0x000000ffffcc7224 */ /* 0x004fe200078e0030 */
[----:B------:R-:W-:Y:S02]  /*1b70*/  MOV R205, R47 ;  /* 0x0000002f00cd7202 */ /* 0x000fe40000000f00 */
[----:B------:R2:W-:Y:S01]  /*1b80*/  STL.64 [R1+0x290], R196 ;  /* 0x000290c401007387 */ /* 0x0005e20000100a00 */
[----:B---3--:R-:W-:Y:S02]  /*1b90*/  IMAD.MOV.U32 R202, RZ, RZ, R50 ;  /* 0x000000ffffca7224 */ /* 0x008fe400078e0032 */
[----:B------:R-:W-:Y:S01]  /*1ba0*/  IMAD.MOV.U32 R203, RZ, RZ, R49 ;  /* 0x000000ffffcb7224 */ /* 0x000fe200078e0031 */
[----:B------:R3:W-:Y:S01]  /*1bb0*/  STL.64 [R1+0x288], R194 ;  /* 0x000288c201007387 */ /* 0x0007e20000100a00 */
[----:B----4-:R-:W-:Y:S01]  /*1bc0*/  IMAD.MOV.U32 R200, RZ, RZ, R52 ;  /* 0x000000ffffc87224 */ /* 0x010fe200078e0034 */
[----:B------:R-:W-:-:S02]  /*1bd0*/  MOV R201, R51 ;  /* 0x0000003300c97202 */ /* 0x000fc40000000f00 */
[----:B------:R4:W-:Y:S01]  /*1be0*/  STL.64 [R1+0x280], R192 ;  /* 0x000280c001007387 */ /* 0x0009e20000100a00 */
[----:B-1----:R-:W-:Y:S02]  /*1bf0*/  IMAD.MOV.U32 R198, RZ, RZ, R54 ;  /* 0x000000ffffc67224 */ /* 0x002fe400078e0036 */
[----:B------:R-:W-:Y:S01]  /*1c00*/  IMAD.MOV.U32 R199, RZ, RZ, R53 ;  /* 0x000000ffffc77224 */ /* 0x000fe200078e0035 */
[----:B------:R1:W-:Y:S01]  /*1c10*/  STL.64 [R1+0x278], R190 ;  /* 0x000278be01007387 */ /* 0x0003e20000100a00 */
[----:B--2---:R-:W-:Y:S01]  /*1c20*/  IMAD.MOV.U32 R196, RZ, RZ, R56 ;  /* 0x000000ffffc47224 */ /* 0x004fe200078e0038 */
[----:B------:R-:W-:Y:S02]  /*1c30*/  MOV R197, R55 ;  /* 0x0000003700c57202 */ /* 0x000fe40000000f00 */
[----:B------:R2:W-:Y:S01]  /*1c40*/  STL.64 [R1+0x270], R188 ;  /* 0x000270bc01007387 */ /* 0x0005e20000100a00 */
[----:B---3--:R-:W-:Y:S02]  /*1c50*/  IMAD.MOV.U32 R194, RZ, RZ, R58 ;  /* 0x000000ffffc27224 */ /* 0x008fe400078e003a */
[----:B------:R-:W-:Y:S01]  /*1c60*/  IMAD.MOV.U32 R195, RZ, RZ, R57 ;  /* 0x000000ffffc37224 */ /* 0x000fe200078e0039 */
[----:B----4-:R-:W-:Y:S01]  /*1c70*/  MOV R193, R59 ;  /* 0x0000003b00c17202 */ /* 0x010fe20000000f00 */
[----:B------:R-:W-:-:S02]  /*1c80*/  IMAD.MOV.U32 R192, RZ, RZ, R60 ;  /* 0x000000ffffc07224 */ /* 0x000fc400078e003c */
[----:B-1----:R-:W-:Y:S02]  /*1c90*/  IMAD.MOV.U32 R190, RZ, RZ, R62 ;  /* 0x000000ffffbe7224 */ /* 0x002fe400078e003e */
[----:B------:R-:W-:Y:S02]  /*1ca0*/  IMAD.MOV.U32 R191, RZ, RZ, R61 ;  /* 0x000000ffffbf7224 */ /* 0x000fe400078e003d */
[----:B--2---:R-:W-:Y:S01]  /*1cb0*/  IMAD.MOV.U32 R188, RZ, RZ, R64 ;  /* 0x000000ffffbc7224 */ /* 0x004fe200078e0040 */
[----:B------:R-:W-:Y:S01]  /*1cc0*/  MOV R189, R63 ;  /* 0x0000003f00bd7202 */ /* 0x000fe20000000f00 */
[----:B------:R-:W-:Y:S02]  /*1cd0*/  WARPGROUP.DEPBAR.LE gsb0, 0x0 ;  /* 0x00008000000079c5 */ /* 0x000fe40000010000 */
[----:B------:R-:W-:-:S06]  /*1ce0*/  WARPGROUP.ARRIVE ;  /* 0x00000000000079c5 */ /* 0x000fcc0000000000 */
[----:B------:R-:W-:Y:S01]  /*1cf0*/  HGMMA.64x128x16.F32 R24, gdesc[UR12].tnspB, RZ, !UPT, gsb0 ;  /* 0x41e000000c1879f0 */ /* 0x000fe2000c0008ff */
[----:B------:R-:W-:Y:S02]  /*1d00*/  UIADD3 UR12, UR4, 0x2, URZ ;  /* 0x00000002040c7890 */ /* 0x000fe4000fffe03f */
[----:B------:R-:W-:Y:S01]  /*1d10*/  UIADD3 UR14, UR8, 0x80, URZ ;  /* 0x00000080080e7890 */ /* 0x000fe2000fffe03f */
[----:B------:R-:W-:Y:S01]  /*1d20*/  UMOV UR13, 0x40000040 ;  /* 0x40000040000d7882 */ /* 0x000fe20000000000 */
[----:B------:R-:W-:Y:S01]  /*1d30*/  UMOV UR15, 0x40000040 ;  /* 0x40000040000f7882 */ /* 0x000fe20000000000 */
[----:B------:R-:W-:Y:S02]  /*1d40*/  WARPGROUP.DEPBAR.LE gsb0, 0x0 ;  /* 0x00008000000079c5 */ /* 0x000fe40000010000 */
[----:B------:R-:W-:-:S06]  /*1d50*/  WARPGROUP.ARRIVE ;  /* 0x00000000000079c5 */ /* 0x000fcc0000000000 */
[----:B------:R-:W-:Y:S03]  /*1d60*/  HGMMA.64x128x16.F32 R188, gdesc[UR12].tnspB, R188, gsb0 ;  /* 0x41e000000cbc79f0 */ /* 0x000fe600080008bc */
[----:B------:R-:W-:Y:S02]  /*1d70*/  WARPGROUP.DEPBAR.LE gsb0, 0x0 ;  /* 0x00008000000079c5 */ /* 0x000fe40000010000 */
[----:B------:R-:W-:Y:S04]  /*1d80*/  STL.64 [R1], R188 ;  /* 0x000000bc01007387 */ /* 0x000fe80000100a00 */
[----:B------:R-:W-:Y:S04]  /*1d90*/  STL.64 [R1+0x8], R190 ;  /* 0x000008be01007387 */ /* 0x000fe80000100a00 */
        /* <DEDUP_REMOVED lines=11> */
[----:B------:R1:W-:Y:S04]  /*1e50*/  STL.64 [R1+0x68], R214 ;  /* 0x000068d601007387 */ /* 0x0003e80000100a00 */
        /* <DEDUP_REMOVED lines=18> */
[----:B-1----:R-:W2:Y:S04]  /*1f80*/  LDL.LU.64 R214, [R1+0x2d8] ;  /* 0x0002d80001d67983 */ /* 0x002ea80000300a00 */
[----:B------:R-:W2:Y:S04]  /*1f90*/  LDL.LU.64 R212, [R1+0x2d0] ;  /* 0x0002d00001d47983 */ /* 0x000ea80000300a00 */
        /* <DEDUP_REMOVED lines=11> */
[----:B------:R-:W2:Y:S01]  /*2050*/  LDL.LU.64 R188, [R1+0x270] ;  /* 0x0002700001bc7983 */ /* 0x000ea20000300a00 */
[----:B------:R-:W-:Y:S01]  /*2060*/  UIADD3 UR12, UR4, 0x202, URZ ;  /* 0x00000202040c7890 */ /* 0x000fe2000fffe03f */
[----:B------:R-:W-:Y:S01]  /*2070*/  UMOV UR13, 0x40000040 ;  /* 0x40000040000d7882 */ /* 0x000fe20000000000 */
[----:B--2---:R-:W-:-:S07]  /*2080*/  WARPGROUP.ARRIVE ;  /* 0x00000000000079c5 */ /* 0x004fce0000000000 */
[----:B------:R-:W-:Y:S01]  /*2090*/  HGMMA.64x128x16.F32 R152, gdesc[UR12].tnspB, R152, gsb0 ;  /* 0x41e000000c9879f0 */ /* 0x000fe20008000898 */
[----:B------:R-:W-:Y:S02]  /*20a0*/  UIADD3 UR12, UR4, 0x402, URZ ;  /* 0x00000402040c7890 */ /* 0x000fe4000fffe03f */
[----:B------:R-:W-:Y:S02]  /*20b0*/  WARPGROUP.DEPBAR.LE gsb0, 0x0 ;  /* 0x00008000000079c5 */ /* 0x000fe40000010000 */
        /* <DEDUP_REMOVED lines=32> */
[----:B-1----:R-:W2:Y:S04]  /*22c0*/  LDL.LU.64 R152, [R1] ;  /* 0x0000000001987983 */ /* 0x002ea80000300a00 */
        /* <DEDUP_REMOVED lines=31> */
[----:B------:R-:W-:Y:S01]  /*24c0*/  WARPGROUP.ARRIVE ;  /* 0x00000000000079c5 */ /* 0x000fe20000000000 */
[----:B------:R-:W-:-:S05]  /*24d0*/  UMOV UR13, 0x40000040 ;  /* 0x40000040000d7882 */ /* 0x000fca0000000000 */
[----:B------:R-:W-:Y:S01]  /*24e0*/  HGMMA.64x128x16.F32 R88, gdesc[UR12].tnspB, R88, gsb0 ;  /* 0x41e000000c5879f0 */ /* 0x000fe20008000858 */
[----:B------:R-:W-:Y:S01]  /*24f0*/  UIADD3 UR12, UR4, 0x602, URZ ;  /* 0x00000602040c7890 */ /* 0x000fe2000fffe03f */
[----:B------:R-:W-:Y:S01]  /*2500*/  UMOV UR13, 0x40000040 ;  /* 0x40000040000d7882 */ /* 0x000fe20000000000 */
[----:B------:R-:W-:Y:S02]  /*2510*/  WARPGROUP.DEPBAR.LE gsb0, 0x0 ;  /* 0x00008000000079c5 */ /* 0x000fe40000010000 */
[----:B------:R-:W-:-:S07]  /*2520*/  WARPGROUP.ARRIVE ;  /* 0x00000000000079c5 */ /* 0x000fce0000000000 */
[----:B------:R-:W-:Y:S01]  /*2530*/  HGMMA.64x128x16.F32 R24, gdesc[UR12].tnspB, R24, gsb0 ;  /* 0x41e000000c1879f0 */ /* 0x000fe20008000818 */
[----:B------:R-:W-:Y:S02]  /*2540*/  UIADD3 UR12, UR4, 0x4, URZ ;  /* 0x00000004040c7890 */ /* 0x000fe4000fffe03f */
[----:B------:R-:W-:Y:S01]  /*2550*/  UIADD3 UR14, UR8, 0x100, URZ ;  /* 0x00000100080e7890 */ /* 0x000fe2000fffe03f */
[----:B------:R-:W-:Y:S01]  /*2560*/  UMOV UR13, 0x40000040 ;  /* 0x40000040000d7882 */ /* 0x000fe20000000000 */
[----:B------:R-:W-:Y:S01]  /*2570*/  UMOV UR15, 0x40000040 ;  /* 0x40000040000f7882 */ /* 0x000fe20000000000 */
[----:B------:R-:W-:Y:S02]  /*2580*/  WARPGROUP.DEPBAR.LE gsb0, 0x0 ;  /* 0x00008000000079c5 */ /* 0x000fe40000010000 */
[----:B--2---:R-:W-:-:S06]  /*2590*/  WARPGROUP.ARRIVE ;  /* 0x00000000000079c5 */ /* 0x004fcc0000000000 */
[----:B------:R-:W-:Y:S03]  /*25a0*/  HGMMA.64x128x16.F32 R152, gdesc[UR12].tnspB, R152, gsb0 ;  /* 0x41e000000c9879f0 */ /* 0x000fe60008000898 */
[----:B------:R-:W-:Y:S02]  /*25b0*/  WARPGROUP.DEPBAR.LE gsb0, 0x0 ;  /* 0x00008000000079c5 */ /* 0x000fe40000010000 */
[----:B------:R-:W-:Y:S01]  /*25c0*/  STL.64 [R1], R152 ;  /* 0x0000009801007387 */ /* 0x000fe20000100a00 */
[----:B------:R-:W-:Y:S01]  /*25d0*/  IMAD.MOV.U32 R2, RZ, RZ, R214 ;  /* 0x000000ffff027224 */ /* 0x000fe200078e00d6 */
[----:B------:R-:W-:Y:S01]  /*25e0*/  MOV R3, R213 ;  /* 0x000000d500037202 */ /* 0x000fe20000000f00 */
[----:B------:R-:W-:Y:S01]  /*25f0*/  IMAD.MOV.U32 R0, RZ, RZ, R215 ;  /* 0x000000ffff007224 */ /* 0x000fe200078e00d7 */
[----:B------:R1:W-:Y:S01]  /*2600*/  STL.64 [R1+0x8], R154 ;  /* 0x0000089a01007387 */ /* 0x0003e20000100a00 */
[----:B------:R-:W-:Y:S01]  /*2610*/  IMAD.MOV.U32 R4, RZ, RZ, R212 ;  /* 0x000000ffff047224 */ /* 0x000fe200078e00d4 */
[----:B------:R-:W-:Y:S01]  /*2620*/  MOV R7, R209 ;  /* 0x000000d100077202 */ /* 0x000fe20000000f00 */
[----:B------:R-:W-:Y:S01]  /*2630*/  IMAD.MOV.U32 R6, RZ, RZ, R210 ;  /* 0x000000ffff067224 */ /* 0x000fe200078e00d2 */
[----:B------:R-:W2:Y:S01]  /*2640*/  LDL.LU.64 R214, [R1+0x268] ;  /* 0x0002680001d67983 */ /* 0x000ea20000300a00 */
        /* <DEDUP_REMOVED lines=52> */
[----:B------:R-:W-:-:S02]  /*2990*/  IMAD.MOV.U32 R234, RZ, RZ, R174 ;  /* 0x000000ffffea7224 */ /* 0x000fc400078e00ae */
[----:B------:R-:W-:Y:S01]  /*29a0*/  IMAD.MOV.U32 R233, RZ, RZ, R175 ;  /* 0x000000ffffe97224 */ /* 0x000fe200078e00af */
[----:B------:R-:W2:Y:S01]  /*29b0*/  LDL.LU.64 R186, [R1+0x1f8] ;  /* 0x0001f80001ba7983 */ /* 0x000ea20000300a00 */
[----:B------:R-:W-:Y:S02]  /*29c0*/  IMAD.MOV.U32 R236, RZ, RZ, R172 ;  /* 0x000000ffffec7224 */ /* 0x000fe400078e00ac */
[----:B------:R-:W-:Y:S01]  /*29d0*/  IMAD.MOV.U32 R238, RZ, RZ, R170 ;  /* 0x000000ffffee7224 */ /* 0x000fe200078e00aa */
[----:B------:R-:W2:Y:S01]  /*29e0*/  LDL.LU.64 R184, [R1+0x1f0] ;  /* 0x0001f00001b87983 */ /* 0x000ea20000300a00 */
[----:B------:R-:W-:Y:S02]  /*29f0*/  IMAD.MOV.U32 R237, RZ, RZ, R171 ;  /* 0x000000ffffed7224 */ /* 0x000fe400078e00ab */
        /* <DEDUP_REMOVED lines=14> */
[----:B------:R-:W-:-:S03]  /*2ae0*/  IMAD.MOV.U32 R252, RZ, RZ, R156 ;  /* 0x000000fffffc7224 */ /* 0x000fc600078e009c */
        /* <DEDUP_REMOVED lines=9> */
[----:B-1----:R-:W2:Y:S04]  /*2b80*/  LDL.LU.64 R154, [R1+0x178] ;  /* 0x00017800019a7983 */ /* 0x002ea80000300a00 */
[----:B------:R-:W2:Y:S01]  /*2b90*/  LDL.LU.64 R152, [R1+0x170] ;  /* 0x0001700001987983 */ /* 0x000ea20000300a00 */
[----:B------:R-:W-:Y:S01]  /*2ba0*/  UIADD3 UR12, UR4, 0x204, URZ ;  /* 0x00000204040c7890 */ /* 0x000fe2000fffe03f */
[----:B------:R-:W-:Y:S01]  /*2bb0*/  UMOV UR13, 0x40000040 ;  /* 0x40000040000d7882 */ /* 0x000fe20000000000 */
[----:B--2---:R-:W-:-:S07]  /*2bc0*/  WARPGROUP.ARRIVE ;  /* 0x00000000000079c5 */ /* 0x004fce0000000000 */
[----:B------:R-:W-:Y:S01]  /*2bd0*/  HGMMA.64x128x16.F32 R152, gdesc[UR12].tnspB, R152, gsb0 ;  /* 0x41e000000c9879f0 */ /* 0x000fe20008000898 */
[----:B------:R-:W-:Y:S01]  /*2be0*/  UIADD3 UR12, UR4, 0x404, URZ ;  /* 0x00000404040c7890 */ /* 0x000fe2000fffe03f */
[----:B------:R-:W-:Y:S01]  /*2bf0*/  UMOV UR13, 0x40000040 ;  /* 0x40000040000d7882 */ /* 0x000fe20000000000 */
        /* <DEDUP_REMOVED lines=15> */
[----:B-1----:R-:W2:Y:S04]  /*2cf0*/  LDL.LU R188, [R1] ;  /* 0x0000000001bc7983 */ /* 0x002ea80000300800 */
[----:B------:R-:W2:Y:S04]  /*2d00*/  LDL.LU R189, [R1+0x4] ;  /* 0x0000040001bd7983 */ /* 0x000ea80000300800 */
[----:B------:R-:W2:Y:S04]  /*2d10*/  LDL.LU R190, [R1+0x8] ;  /* 0x0000080001be7983 */ /* 0x000ea80000300800 */
[----:B------:R-:W2:Y:S01]  /*2d20*/  LDL.LU R191, [R1+0xc] ;  /* 0x00000c0001bf7983 */ /* 0x000ea20000300800 */
[----:B------:R-:W-:-:S06]  /*2d30*/  WARPGROUP.ARRIVE ;  /* 0x00000000000079c5 */ /* 0x000fcc0000000000 */
[----:B------:R-:W-:Y:S01]  /*2d40*/  HGMMA.64x128x16.F32 R88, gdesc[UR12].tnspB, R88, gsb0 ;  /* 0x41e000000c5879f0 */ /* 0x000fe20008000858 */
[----:B------:R-:W-:Y:S01]  /*2d50*/  UIADD3 UR12, UR4, 0x604, URZ ;  /* 0x00000604040c7890 */ /* 0x000fe2000fffe03f */
[----:B------:R-:W-:Y:S01]  /*2d60*/  UMOV UR13, 0x40000040 ;  /* 0x40000040000d7882 */ /* 0x000fe20000000000 */
        /* <DEDUP_REMOVED lines=18> */
[----:B------:R-:W-:Y:S01]  /*2e90*/  IMAD.MOV.U32 R206, RZ, RZ, R238 ;  /* 0x000000ffffce7224 */ /* 0x000fe200078e00ee */
[----:B------:R-:W-:Y:S01]  /*2ea0*/  MOV R238, R14 ;  /* 0x0000000e00ee7202 */ /* 0x000fe20000000f00 */
[----:B------:R-:W-:Y:S01]  /*2eb0*/  IMAD.MOV.U32 R207, RZ, RZ, R237 ;  /* 0x000000ffffcf7224 */ /* 0x000fe200078e00ed */
[----:B------:R-:W-:Y:S02]  /*2ec0*/  WARPGROUP.DEPBAR.LE gsb0, 0x0 ;  /* 0x00008000000079c5 */ /* 0x000fe40000010000 */
[----:B------:R-:W-:-:S06]  /*2ed0*/  WARPGROUP.ARRIVE ;  /* 0x00000000000079c5 */ /* 0x000fcc0000000000 */
[----:B------:R-:W-:Y:S01]  /*2ee0*/  HGMMA.64x128x16.F32 R24, gdesc[UR12].tnspB, R24, gsb0 ;  /* 0x41e000000c1879f0 */ /* 0x000fe20008000818 */
[----:B------:R-:W-:Y:S02]  /*2ef0*/  IMAD.MOV.U32 R208, RZ, RZ, R236 ;  /* 0x000000ffffd07224 */ /* 0x000fe400078e00ec */
[----:B------:R-:W-:Y:S01]  /*2f00*/  IMAD.MOV.U32 R210, RZ, RZ, R234 ;  /* 0x000000ffffd27224 */ /* 0x000fe200078e00ea */
[----:B------:R-:W-:Y:S01]  /*2f10*/  MOV R234, R18 ;  /* 0x0000001200ea7202 */ /* 0x000fe20000000f00 */
[----:B------:R-:W-:Y:S02]  /*2f20*/  IMAD.MOV.U32 R211, RZ, RZ, R233 ;  /* 0x000000ffffd37224 */ /* 0x000fe400078e00e9 */
[----:B------:R-:W-:Y:S02]  /*2f30*/  IMAD.MOV.U32 R212, RZ, RZ, R232 ;  /* 0x000000ffffd47224 */ /* 0x000fe400078e00e8 */
        /* <DEDUP_REMOVED lines=20> */
[----:B------:R-:W-:Y:S01]  /*3080*/  IMAD.MOV.U32 R251, RZ, RZ, R0 ;  /* 0x000000fffffb7224 */ /* 0x000fe200078e0000 */
[----:B------:R-:W-:-:S02]  /*3090*/  UIADD3 UR12, UR4, 0x6, URZ ;  /* 0x00000006040c7890 */ /* 0x000fc4000fffe03f */
[----:B------:R-:W-:Y:S01]  /*30a0*/  UIADD3 UR14, UR8, 0x180, URZ ;  /* 0x00000180080e7890 */ /* 0x000fe2000fffe03f */
[----:B------:R-:W-:Y:S01]  /*30b0*/  UMOV UR13, 0x40000040 ;  /* 0x40000040000d7882 */ /* 0x000fe20000000000 */
[----:B------:R-:W-:Y:S01]  /*30c0*/  UMOV UR15, 0x40000040 ;  /* 0x40000040000f7882 */ /* 0x000fe20000000000 */
[----:B------:R-:W-:Y:S02]  /*30d0*/  WARPGROUP.DEPBAR.LE gsb0, 0x0 ;  /* 0x00008000000079c5 */ /* 0x000fe40000010000 */
[----:B--2---:R-:W-:-:S06]  /*30e0*/  WARPGROUP.ARRIVE ;  /* 0x00000000000079c5 */ /* 0x004fcc0000000000 */
        /* <DEDUP_REMOVED lines=34> */
[----:B-1----:R-:W3:Y:S04]  /*3310*/  LDL.LU.64 R214, [R1+0x168] ;  /* 0x0001680001d67983 */ /* 0x002ee80000300a00 */
[----:B------:R-:W3:Y:S04]  /*3320*/  LDL.LU.64 R212, [R1+0x160] ;  /* 0x0001600001d47983 */ /* 0x000ee80000300a00 */
        /* <DEDUP_REMOVED lines=11> */
[----:B------:R-:W3:Y:S01]  /*33e0*/  LDL.LU.64 R188, [R1+0x100] ;  /* 0x0001000001bc7983 */ /* 0x000ee20000300a00 */
[----:B------:R-:W-:Y:S01]  /*33f0*/  UIADD3 UR12, UR4, 0x206, URZ ;  /* 0x00000206040c7890 */ /* 0x000fe2000fffe03f */
[----:B------:R-:W-:Y:S01]  /*3400*/  UMOV UR13, 0x40000040 ;  /* 0x40000040000d7882 */ /* 0x000fe20000000000 */
[----:B---3--:R-:W-:-:S07]  /*3410*/  WARPGROUP.ARRIVE ;  /* 0x00000000000079c5 */ /* 0x008fce0000000000 */
[----:B------:R-:W-:Y:S01]  /*3420*/  HGMMA.64x128x16.F32 R152, gdesc[UR12].tnspB, R152, gsb0 ;  /* 0x41e000000c9879f0 */ /* 0x000fe20008000898 */
[----:B------:R-:W-:Y:S01]  /*3430*/  UIADD3 UR12, UR4, 0x406, URZ ;  /* 0x00000406040c7890 */ /* 0x000fe2000fffe03f */
[----:B------:R-:W-:Y:S01]  /*3440*/  UMOV UR13, 0x40000040 ;  /* 0x40000040000d7882 */ /* 0x000fe20000000000 */
[----:B------:R-:W-:Y:S02]  /*3450*/  WARPGROUP.DEPBAR.LE gsb0, 0x0 ;  /* 0x00008000000079c5 */ /* 0x000fe40000010000 */
[----:B------:R-:W-:-:S07]  /*3460*/  WARPGROUP.ARRIVE ;  /* 0x00000000000079c5 */ /* 0x000fce0000000000 */
[----:B------:R-:W-:Y:S01]  /*3470*/  HGMMA.64x128x16.F32 R88, gdesc[UR12].tnspB, R88, gsb0 ;  /* 0x41e000000c5879f0 */ /* 0x000fe20008000858 */
[----:B------:R-:W-:Y:S01]  /*3480*/  UIADD3 UR12, UR4, 0x606, URZ ;  /* 0x00000606040c7890 */ /* 0x000fe2000fffe03f */
[----:B------:R-:W-:Y:S02]  /*3490*/  UMOV UR13, 0x40000040 ;  /* 0x40000040000d7882 */ /* 0x000fe40000000000 */
[----:B------:R-:W-:Y:S01]  /*34a0*/  UMOV UR4, 0x1 ;  /* 0x0000000100047882 */ /* 0x000fe20000000000 */
[----:B------:R-:W-:Y:S02]  /*34b0*/  WARPGROUP.DEPBAR.LE gsb0, 0x0 ;  /* 0x00008000000079c5 */ /* 0x000fe40000010000 */
[----:B------:R-:W-:-:S06]  /*34c0*/  WARPGROUP.ARRIVE ;  /* 0x00000000000079c5 */ /* 0x000fcc0000000000 */
[----:B--2---:R-:W-:Y:S03]  /*34d0*/  HGMMA.64x128x16.F32 R24, gdesc[UR12].tnspB, R24, gsb0 ;  /* 0x41e000000c1879f0 */ /* 0x004fe60008000818 */
[----:B------:R-:W-:Y:S02]  /*34e0*/  WARPGROUP.DEPBAR.LE gsb0, 0x0 ;  /* 0x00008000000079c5 */ /* 0x000fe40000010000 */
.L_x_10:
[----:B------:R-:W-:-:S04]  /*34f0*/  UISETP.LT.AND UP0, UPT, UR5, 0x1, UPT ;  /* 0x000000010500788c */ /* 0x000fc8000bf01270 */
[----:B------:R-:W-:-:S04]  /*3500*/  USEL UR7, UR5, 0x1, UP0 ;  /* 0x0000000105077887 */ /* 0x000fc80008000000 */
[----:B------:R-:W-:-:S04]  /*3510*/  UIADD3 UR7, UR5, -UR7, URZ ;  /* 0x8000000705077290 */ /* 0x000fc8000fffe03f */
[----:B------:R-:W-:-:S06]  /*3520*/  UISETP.GE.AND UP0, UPT, UR7, 0x1, UPT ;  /* 0x000000010700788c */ /* 0x000fcc000bf06270 */
[----:B------:R-:W-:-:S13]  /*3530*/  PLOP3.LUT P1, PT, PT, PT, UP0, 0x80, 0x0 ;  /* 0x000000000000781c */ /* 0x000fda0003f2f008 */
[----:B------:R-:W-:Y:S05]  /*3540*/  @!P1 BRA `(.L_x_13) ;  /* 0x0000002800a09947 */ /* 0x000fea0003800000 */
[----:B------:R-:W-:Y:S01]  /*3550*/  IMAD.MOV.U32 R3, RZ, RZ, RZ ;  /* 0x000000ffff037224 */ /* 0x000fe200078e00ff */
[----:B------:R-:W-:Y:S02]  /*3560*/  ULOP3.LUT UR23, UR6, 0x1, URZ, 0xfc, !UPT ;  /* 0x0000000106177892 */ /* 0x000fe4000f8efc3f */
[----:B------:R-:W-:Y:S01]  /*3570*/  UISETP.NE.U32.AND UP0, UPT, UR4, URZ, UPT ;  /* 0x0000003f0400728c */ /* 0x000fe2000bf05070 */
[----:B------:R-:W-:Y:S01]  /*3580*/  UMOV UR8, UR7 ;  /* 0x0000000700087c82 */ /* 0x000fe20008000000 */
[----:B------:R-:W-:-:S09]  /*3590*/  UMOV UR5, URZ ;  /* 0x0000003f00057c82 */ /* 0x000fd20008000000 */
.L_x_18:
[----:B------:R-:W-:-:S06]  /*35a0*/  UISETP.NE.AND UP1, UPT, UR23, 0x3, UPT ;  /* 0x000000031700788c */ /* 0x000fcc000bf25270 */
[----:B------:R-:W-:-:S13]  /*35b0*/  PLOP3.LUT P2, PT, PT, PT, UP1, 0x80, 0x0 ;  /* 0x000000000000781c */ /* 0x000fda0003f4f018 */
[----:B------:R-:W-:Y:S05]  /*35c0*/  @!P2 BRA `(.L_x_14) ;  /* 0x000000000004a947 */ /* 0x000fea0003800000 */
[----:B------:R-:W-:Y:S01]  /*35d0*/  BPT.TRAP 0x1 ;  /* 0x000000040000795c */ /* 0x000fe20000300000 */
.L_x_14:
[----:B------:R-:W1:Y:S01]  /*35e0*/  S2UR UR10, SR_CgaCtaId ;  /* 0x00000000000a79c3 */ /* 0x000e620000008800 */
[----:B------:R-:W-:Y:S01]  /*35f0*/  UMOV UR9, 0x400 ;  /* 0x0000040000097882 */ /* 0x000fe20000000000 */
[----:B------:R-:W-:Y:S01]  /*3600*/  SHF.L.U32 R2, R3, 0x1f, RZ ;  /* 0x0000001f03027819 */ /* 0x000fe200000006ff */
[----:B-1----:R-:W-:-:S04]  /*3610*/  ULEA UR9, UR10, UR9, 0x18 ;  /* 0x000000090a097291 */ /* 0x002fc8000f8ec03f */
[----:B------:R-:W-:-:S12]  /*3620*/  ULEA UR10, UR4, UR9, 0x3 ;  /* 0x00000009040a7291 */ /* 0x000fd8000f8e183f */
.L_x_15:
[----:B-1----:R-:W-:-:S04]  /*3630*/  IMAD.U32 R0, RZ, RZ, UR10 ;  /* 0x0000000aff007e24 */ /* 0x002fc8000f8e00ff */
[----:B------:R1:W2:Y:S03]  /*3640*/  SYNCS.PHASECHK.TRANS64.TRYWAIT P1, [R0+URZ+0x30000], R2 ;  /* 0x03000002000075a7 */ /* 0x0002a6000802017f */
[----:B--2---:R-:W-:Y:S05]  /*3650*/  @!P1 NANOSLEEP.SYNCS 0x989680 ;  /* 0x009896800000995d */ /* 0x004fea0003900000 */
[----:B------:R-:W2:Y:S02]  /*3660*/  @!P1 SYNCS.PHASECHK.TRANS64 P1, [R0+URZ+0x30000], R2 ;  /* 0x03000002000095a7 */ /* 0x000ea4000802007f */
[----:B--2---:R-:W-:Y:S05]  /*3670*/  @!P1 BRA `(.L_x_15) ;  /* 0xfffffffc00ec9947 */ /* 0x004fea000383ffff */
        /* <DEDUP_REMOVED lines=32> */
[----:B--2---:R-:W2:Y:S04]  /*3880*/  LDL.LU.64 R24, [R1] ;  /* 0x0000000001187983 */ /* 0x004ea80000300a00 */
        /* <DEDUP_REMOVED lines=31> */
[----:B------:R-:W-:-:S02]  /*3a80*/  UIADD3 UR12, UR9, 0x20000, URZ ;  /* 0x00020000090c7890 */ /* 0x000fc4000fffe03f */
[----:B------:R-:W-:Y:S01]  /*3a90*/  USHF.R.U32.HI UR10, URZ, 0x4, UR9 ;  /* 0x000000043f0a7899 */ /* 0x000fe20008011609 */
[----:B------:R3:W-:Y:S01]  /*3aa0*/  STL [R1+0x170], R3 ;  /* 0x0001700301007387 */ /* 0x0007e20000100800 */
[----:B------:R-:W-:Y:S02]  /*3ab0*/  USHF.R.U32.HI UR12, URZ, 0x4, UR12 ;  /* 0x000000043f0c7899 */ /* 0x000fe4000801160c */
[----:B------:R-:W-:Y:S02]  /*3ac0*/  ULOP3.LUT UR10, UR10, 0x3fff, URZ, 0xc0, !UPT ;  /* 0x00003fff0a0a7892 */ /* 0x000fe4000f8ec03f */
[----:B------:R-:W-:Y:S02]  /*3ad0*/  ULOP3.LUT UR12, UR12, 0x3fff, URZ, 0xc0, !UPT ;  /* 0x00003fff0c0c7892 */ /* 0x000fe4000f8ec03f */
[----:B------:R-:W-:Y:S02]  /*3ae0*/  ULOP3.LUT UR10, UR10, 0x10000, URZ, 0xfc, !UPT ;  /* 0x000100000a0a7892 */ /* 0x000fe4000f8efc3f */
[----:B------:R-:W-:-:S02]  /*3af0*/  ULOP3.LUT UR12, UR12, 0x2000000, URZ, 0xfc, !UPT ;  /* 0x020000000c0c7892 */ /* 0x000fc4000f8efc3f */
[----:B------:R-:W-:Y:S02]  /*3b00*/  ULEA UR10, UR4, UR10, 0xb ;  /* 0x0000000a040a7291 */ /* 0x000fe4000f8e583f */
[----:B------:R-:W-:Y:S01]  /*3b10*/  ULEA UR12, UR4, UR12, 0xa ;  /* 0x0000000c040c7291 */ /* 0x000fe2000f8e503f */
[----:B------:R-:W-:Y:S01]  /*3b20*/  UMOV UR17, 0x40000040 ;  /* 0x4000004000117882 */ /* 0x000fe20000000000 */
[----:B------:R-:W-:-:S03]  /*3b30*/  UMOV UR19, 0x40000040 ;  /* 0x4000004000137882 */ /* 0x000fc60000000000 */
[----:B------:R-:W-:Y:S02]  /*3b40*/  UMOV UR16, UR10 ;  /* 0x0000000a00107c82 */ /* 0x000fe40008000000 */
[----:B------:R-:W-:Y:S01]  /*3b50*/  UMOV UR18, UR12 ;  /* 0x0000000c00127c82 */ /* 0x000fe20008000000 */
[----:B--2---:R-:W-:-:S06]  /*3b60*/  WARPGROUP.ARRIVE ;  /* 0x00000000000079c5 */ /* 0x004fcc0000000000 */
[----:B------:R-:W-:Y:S01]  /*3b70*/  HGMMA.64x128x16.F32 R24, gdesc[UR16].tnspB, R24, UP0, gsb0 ;  /* 0x41e00000101879f0 */ /* 0x000fe2000b800818 */
[----:B------:R-:W-:Y:S01]  /*3b80*/  UIADD3 UR16, UR10, 0x200, URZ ;  /* 0x000002000a107890 */ /* 0x000fe2000fffe03f */
[----:B------:R-:W-:Y:S01]  /*3b90*/  UMOV UR17, 0x40000040 ;  /* 0x4000004000117882 */ /* 0x000fe20000000000 */
[----:B------:R-:W-:Y:S02]  /*3ba0*/  WARPGROUP.DEPBAR.LE gsb0, 0x0 ;  /* 0x00008000000079c5 */ /* 0x000fe40000010000 */
[----:B------:R-:W-:Y:S01]  /*3bb0*/  STL.64 [R1], R24 ;  /* 0x0000001801007387 */ /* 0x000fe20000100a00 */
[----:B-1----:R-:W-:Y:S01]  /*3bc0*/  IMAD.MOV.U32 R2, RZ, RZ, R86 ;  /* 0x000000ffff027224 */ /* 0x002fe200078e0056 */
[----:B------:R-:W-:Y:S01]  /*3bd0*/  MOV R4, R84 ;  /* 0x0000005400047202 */ /* 0x000fe20000000f00 */
[----:B------:R-:W-:Y:S01]  /*3be0*/  IMAD.MOV.U32 R0, RZ, RZ, R87 ;  /* 0x000000ffff007224 */ /* 0x000fe200078e0057 */
[----:B------:R1:W-:Y:S01]  /*3bf0*/  STL.64 [R1+0x8], R26 ;  /* 0x0000081a01007387 */ /* 0x0003e20000100a00 */
[----:B---3--:R-:W-:Y:S01]  /*3c00*/  IMAD.MOV.U32 R3, RZ, RZ, R85 ;  /* 0x000000ffff037224 */ /* 0x008fe200078e0055 */
        /* <DEDUP_REMOVED lines=28> */
[----:B------:R-:W-:Y:S01]  /*3dd0*/  WARPGROUP.ARRIVE ;  /* 0x00000000000079c5 */ /* 0x000fe20000000000 */
        /* <DEDUP_REMOVED lines=15> */
[----:B------:R-:W-:Y:S01]  /*3ed0*/  HGMMA.64x128x16.F32 R152, gdesc[UR16].tnspB, R152, UP0, gsb0 ;  /* 0x41e00000109879f0 */ /* 0x000fe2000b800898 */
        /* <DEDUP_REMOVED lines=45> */
[----:B------:R-:W-:-:S03]  /*41b0*/  WARPGROUP.DEPBAR.LE gsb0, 0x0 ;  /* 0x00008000000079c5 */ /* 0x000fc60000010000 */
        /* <DEDUP_REMOVED lines=14> */
[----:B-1----:R-:W3:Y:S04]  /*42a0*/  LDL.LU R188, [R1] ;  /* 0x0000000001bc7983 */ /* 0x002ee80000300800 */
[----:B------:R-:W3:Y:S04]  /*42b0*/  LDL.LU R189, [R1+0x4] ;  /* 0x0000040001bd7983 */ /* 0x000ee80000300800 */
[----:B------:R-:W3:Y:S04]  /*42c0*/  LDL.LU R190, [R1+0x8] ;  /* 0x0000080001be7983 */ /* 0x000ee80000300800 */
[----:B------:R-:W3:Y:S01]  /*42d0*/  LDL.LU R191, [R1+0xc] ;  /* 0x00000c0001bf7983 */ /* 0x000ee20000300800 */
[----:B------:R-:W-:Y:S01]  /*42e0*/  UIADD3 UR16, UR10, 0x400, URZ ;  /* 0x000004000a107890 */ /* 0x000fe2000fffe03f */
[----:B------:R-:W-:Y:S01]  /*42f0*/  WARPGROUP.ARRIVE ;  /* 0x00000000000079c5 */ /* 0x000fe20000000000 */
[----:B------:R-:W-:-:S07]  /*4300*/  UMOV UR17, 0x40000040 ;  /* 0x4000004000117882 */ /* 0x000fce0000000000 */
[----:B------:R-:W-:Y:S01]  /*4310*/  HGMMA.64x128x16.F32 R88, gdesc[UR16].tnspB, R88, UP0, gsb0 ;  /* 0x41e00000105879f0 */ /* 0x000fe2000b800858 */
[----:B------:R-:W-:Y:S01]  /*4320*/  UIADD3 UR16, UR10, 0x600, URZ ;  /* 0x000006000a107890 */ /* 0x000fe2000fffe03f */
        /* <DEDUP_REMOVED lines=21> */
[----:B------:R-:W-:Y:S02]  /*4480*/  WARPGROUP.DEPBAR.LE gsb0, 0x0 ;  /* 0x00008000000079c5 */ /* 0x000fe40000010000 */
[----:B--2---:R-:W-:-:S06]  /*4490*/  WARPGROUP.ARRIVE ;  /* 0x00000000000079c5 */ /* 0x004fcc0000000000 */
[----:B------:R-:W-:Y:S01]  /*44a0*/  HGMMA.64x128x16.F32 R24, gdesc[UR16].tnspB, R24, UP0, gsb0 ;  /* 0x41e00000101879f0 */ /* 0x000fe2000b800818 */
[----:B------:R-:W-:Y:S01]  /*44b0*/  IMAD.MOV.U32 R207, RZ, RZ, R237 ;  /* 0x000000ffffcf7224 */ /* 0x000fe200078e00ed */
[----:B------:R-:W-:Y:S01]  /*44c0*/  MOV R237, R15 ;  /* 0x0000000f00ed7202 */ /* 0x000fe20000000f00 */
[----:B------:R-:W-:Y:S02]  /*44d0*/  IMAD.MOV.U32 R209, RZ, RZ, R235 ;  /* 0x000000ffffd17224 */ /* 0x000fe400078e00eb */
[----:B------:R-:W-:Y:S02]  /*44e0*/  IMAD.MOV.U32 R210, RZ, RZ, R234 ;  /* 0x000000ffffd27224 */ /* 0x000fe400078e00ea */
[----:B------:R-:W-:Y:S01]  /*44f0*/  IMAD.MOV.U32 R211, RZ, RZ, R233 ;  /* 0x000000ffffd37224 */ /* 0x000fe200078e00e9 */
[----:B------:R-:W-:Y:S01]  /*4500*/  MOV R233, R19 ;  /* 0x0000001300e97202 */ /* 0x000fe20000000f00 */
[----:B------:R-:W-:Y:S02]  /*4510*/  IMAD.MOV.U32 R213, RZ, RZ, R231 ;  /* 0x000000ffffd57224 */ /* 0x000fe400078e00e7 */
[----:B------:R-:W-:-:S02]  /*4520*/  IMAD.MOV.U32 R214, RZ, RZ, R230 ;  /* 0x000000ffffd67224 */ /* 0x000fc400078e00e6 */
[----:B------:R-:W-:Y:S01]  /*4530*/  IMAD.MOV.U32 R215, RZ, RZ, R229 ;  /* 0x000000ffffd77224 */ /* 0x000fe200078e00e5 */
[----:B------:R-:W-:Y:S01]  /*4540*/  MOV R229, R23 ;  /* 0x0000001700e57202 */ /* 0x000fe20000000f00 */
        /* <DEDUP_REMOVED lines=22> */
[----:B---3--:R-:W-:-:S06]  /*46b0*/  WARPGROUP.ARRIVE ;  /* 0x00000000000079c5 */ /* 0x008fcc0000000000 */
        /* <DEDUP_REMOVED lines=143> */
[----:B------:R-:W-:-:S02]  /*4fb0*/  IMAD.MOV.U32 R6, RZ, RZ, R211 ;  /* 0x000000ffff067224 */ /* 0x000fc400078e00d3 */
[----:B------:R-:W-:Y:S01]  /*4fc0*/  IMAD.MOV.U32 R9, RZ, RZ, R208 ;  /* 0x000000ffff097224 */ /* 0x000fe200078e00d0 */
[----:B------:R-:W2:Y:S01]  /*4fd0*/  LDL.LU.64 R212, [R1+0x268] ;  /* 0x0002680001d47983 */ /* 0x000ea20000300a00 */
[----:B------:R-:W-:Y:S01]  /*4fe0*/  IMAD.MOV.U32 R11, RZ, RZ, R206 ;  /* 0x000000ffff0b7224 */ /* 0x000fe200078e00ce */
[----:B------:R-:W-:Y:S01]  /*4ff0*/  MOV R12, R205 ;  /* 0x000000cd000c7202 */ /* 0x000fe20000000f00 */
[----:B------:R-:W-:Y:S01]  /*5000*/  IMAD.MOV.U32 R10, RZ, RZ, R207 ;  /* 0x000000ffff0a7224 */ /* 0x000fe200078e00cf */
[----:B------:R-:W2:Y:S01]  /*5010*/  LDL.LU.64 R210, [R1+0x260] ;  /* 0x0002600001d27983 */ /* 0x000ea20000300a00 */
[----:B------:R-:W-:-:S03]  /*5020*/  IMAD.MOV.U32 R13, RZ, RZ, R204 ;  /* 0x000000ffff0d7224 */ /* 0x000fc600078e00cc */
        /* <DEDUP_REMOVED lines=127> */
[----:B------:R-:W-:-:S02]  /*5820*/  WARPGROUP.DEPBAR.LE gsb0, 0x0 ;  /* 0x00008000000079c5 */ /* 0x000fc40000010000 */
        /* <DEDUP_REMOVED lines=23> */
[----:B------:R-:W-:Y:S01]  /*59a0*/  IMAD.MOV.U32 R250, RZ, RZ, R2 ;  /* 0x000000fffffa7224 */ /* 0x000fe200078e0002 */
[----:B------:R-:W-:Y:S01]  /*59b0*/  UIADD3 UR14, UR10, 0x6, URZ ;  /* 0x000000060a0e7890 */ /* 0x000fe2000fffe03f */
[----:B------:R-:W-:Y:S01]  /*59c0*/  IMAD.MOV.U32 R233, RZ, RZ, R20 ;  /* 0x000000ffffe97224 */ /* 0x000fe200078e0014 */
[----:B------:R-:W-:Y:S01]  /*59d0*/  UIADD3 UR16, UR12, 0x180, URZ ;  /* 0x000001800c107890 */ /* 0x000fe2000fffe03f */
[----:B------:R-:W-:Y:S01]  /*59e0*/  IMAD.MOV.U32 R234, RZ, RZ, R19 ;  /* 0x000000ffffea7224 */ /* 0x000fe200078e0013 */
[----:B------:R-:W-:Y:S01]  /*59f0*/  UMOV UR13, 0x40000040 ;  /* 0x40000040000d7882 */ /* 0x000fe20000000000 */
[----:B------:R-:W-:Y:S01]  /*5a00*/  IMAD.MOV.U32 R237, RZ, RZ, R16 ;  /* 0x000000ffffed7224 */ /* 0x000fe200078e0010 */
[----:B------:R-:W-:Y:S01]  /*5a10*/  UMOV UR15, 0x40000040 ;  /* 0x40000040000f7882 */ /* 0x000fe20000000000 */
[----:B------:R-:W-:Y:S01]  /*5a20*/  UMOV UR12, UR14 ;  /* 0x0000000e000c7c82 */ /* 0x000fe20008000000 */
[----:B------:R1:W5:Y:S01]  /*5a30*/  LDL.LU R3, [R1+0x170] ;  /* 0x0001700001037983 */ /* 0x0003620000300800 */
[----:B------:R-:W-:Y:S01]  /*5a40*/  UMOV UR14, UR16 ;  /* 0x00000010000e7c82 */ /* 0x000fe20008000000 */
[----:B------:R-:W-:-:S02]  /*5a50*/  WARPGROUP.DEPBAR.LE gsb0, 0x0 ;  /* 0x00008000000079c5 */ /* 0x000fc40000010000 */
        /* <DEDUP_REMOVED lines=35> */
[----:B--2---:R-:W2:Y:S04]  /*5c90*/  LDL.LU.64 R214, [R1+0x168] ;  /* 0x0001680001d67983 */ /* 0x004ea80000300a00 */
        /* <DEDUP_REMOVED lines=20> */
[----:B------:R-:W-:-:S07]  /*5de0*/  WARPGROUP.ARRIVE ;  /* 0x00000000000079c5 */ /* 0x000fce0000000000 */
[----:B------:R-:W-:Y:S01]  /*5df0*/  HGMMA.64x128x16.F32 R88, gdesc[UR12].tnspB, R88, gsb0 ;  /* 0x41e000000c5879f0 */ /* 0x000fe20008000858 */
[----:B------:R-:W-:Y:S01]  /*5e00*/  UIADD3 UR12, UR10, 0x606, URZ ;  /* 0x000006060a0c7890 */ /* 0x000fe2000fffe03f */
[----:B------:R-:W-:Y:S01]  /*5e10*/  UMOV UR13, 0x40000040 ;  /* 0x40000040000d7882 */ /* 0x000fe20000000000 */
[----:B------:R-:W-:Y:S02]  /*5e20*/  WARPGROUP.DEPBAR.LE gsb0, 0x0 ;  /* 0x00008000000079c5 */ /* 0x000fe40000010000 */
[----:B------:R-:W-:-:S07]  /*5e30*/  WARPGROUP.ARRIVE ;  /* 0x00000000000079c5 */ /* 0x000fce0000000000 */
[----:B------:R-:W-:Y:S03]  /*5e40*/  HGMMA.64x128x16.F32 R24, gdesc[UR12].tnspB, R24, gsb0 ;  /* 0x41e000000c1879f0 */ /* 0x000fe60008000818 */
[----:B------:R-:W-:Y:S02]  /*5e50*/  WARPGROUP.DEPBAR.LE gsb0, 0x0 ;  /* 0x00008000000079c5 */ /* 0x000fe40000010000 */
[----:B-1----:R-:W-:Y:S05]  /*5e60*/  @!P2 BRA `(.L_x_16) ;  /* 0x000000000004a947 */ /* 0x002fea0003800000 */
[----:B------:R-:W-:Y:S01]  /*5e70*/  BPT.TRAP 0x1 ;  /* 0x000000040000795c */ /* 0x000fe20000300000 */
.L_x_16:
[----:B------:R-:W-:Y:S02]  /*5e80*/  UISETP.GT.U32.AND UP0, UPT, UR6, 0x1, UPT ;  /* 0x000000010600788c */ /* 0x000fe4000bf04070 */
[----:B------:R-:W-:-:S04]  /*5e90*/  ULEA UR9, UR5, UR9, 0x3 ;  /* 0x0000000905097291 */ /* 0x000fc8000f8e183f */
[----:B------:R-:W-:Y:S01]  /*5ea0*/  UIADD3 UR9, UR9, 0x30020, URZ ;  /* 0x0003002009097890 */ /* 0x000fe2000fffe03f */
[----:B------:R-:W-:-:S03]  /*5eb0*/  PLOP3.LUT P1, PT, PT, PT, UP0, 0x80, 0x0 ;  /* 0x000000000000781c */ /* 0x000fc60003f2f008 */
[----:B------:R-:W-:-:S09]  /*5ec0*/  UPRMT UR9, URZ, 0x654, UR9 ;  /* 0x000006543f097896 */ /* 0x000fd20008000009 */
[----:B------:R-:W-:Y:S01]  /*5ed0*/  SYNCS.ARRIVE.TRANS64.RED.A1T0 RZ, [UR9], RZ ;  /* 0x000000ffffff79a7 */ /* 0x000fe20008100409 */
[----:B------:R-:W-:Y:S05]  /*5ee0*/  @P1 BRA `(.L_x_17) ;  /* 0x0000000000041947 */ /* 0x000fea0003800000 */
[----:B------:R-:W-:Y:S01]  /*5ef0*/  BPT.TRAP 0x1 ;  /* 0x000000040000795c */ /* 0x000fe20000300000 */
.L_x_17:
[----:B------:R-:W-:Y:S02]  /*5f00*/  UISETP.GT.AND UP2, UPT, UR8, 0x1, UPT ;  /* 0x000000010800788c */ /* 0x000fe4000bf44270 */
[----:B------:R-:W-:Y:S02]  /*5f10*/  UIADD3 UR4, UR4, 0x1, URZ ;  /* 0x0000000104047890 */ /* 0x000fe4000fffe03f */
[----:B------:R-:W-:Y:S02]  /*5f20*/  UIADD3 UR5, UR5, 0x1, URZ ;  /* 0x0000000105057890 */ /* 0x000fe4000fffe03f */
[----:B------:R-:W-:Y:S01]  /*5f30*/  PLOP3.LUT P1, PT, PT, PT, UP2, 0x80, 0x0 ;  /* 0x000000000000781c */ /* 0x000fe20003f2f028 */
[----:B------:R-:W-:Y:S02]  /*5f40*/  UISETP.NE.AND UP0, UPT, UR4, 0x4, UPT ;  /* 0x000000040400788c */ /* 0x000fe4000bf05270 */
[----:B------:R-:W-:Y:S02]  /*5f50*/  UISETP.NE.AND UP1, UPT, UR5, 0x4, UPT ;  /* 0x000000040500788c */ /* 0x000fe4000bf25270 */
[----:B------:R-:W-:-:S02]  /*5f60*/  USEL UR9, URZ, 0x1, UP0 ;  /* 0x000000013f097887 */ /* 0x000fc40008000000 */
[----:B------:R-:W-:Y:S02]  /*5f70*/  USEL UR4, UR4, URZ, UP0 ;  /* 0x0000003f04047287 */ /* 0x000fe40008000000 */
[----:B------:R-:W-:Y:S02]  /*5f80*/  UIADD3 UR8, UR8, -0x1, URZ ;  /* 0xffffffff08087890 */ /* 0x000fe4000fffe03f */
[----:B------:R-:W-:Y:S01]  /*5f90*/  USEL UR5, UR5, URZ, UP1 ;  /* 0x0000003f05057287 */ /* 0x000fe20008800000 */
[----:B-----5:R-:W-:Y:S01]  /*5fa0*/  LOP3.LUT R3, R3, UR9, RZ, 0x3c, !PT ;  /* 0x0000000903037c12 */ /* 0x020fe2000f8e3cff */
[----:B------:R-:W-:Y:S01]  /*5fb0*/  UPLOP3.LUT UP0, UPT, UPT, UPT, UPT, 0x80, 0x0 ;  /* 0x000000000000789c */ /* 0x000fe20003f0f070 */
[----:B------:R-:W-:Y:S10]  /*5fc0*/  @P1 BRA `(.L_x_18) ;  /* 0xffffffd400741947 */ /* 0x000ff4000383ffff */
.L_x_13:
[----:B------:R-:W-:Y:S05]  /*5fd0*/  @!P0 BRA `(.L_x_19) ;  /* 0x0000000000448947 */ /* 0x000fea0003800000 */
[----:B------:R-:W-:-:S04]  /*5fe0*/  ULOP3.LUT UR4, UR6, 0x1, URZ, 0xfc, !UPT ;  /* 0x0000000106047892 */ /* 0x000fc8000f8efc3f */
[----:B------:R-:W-:-:S06]  /*5ff0*/  UISETP.NE.AND UP0, UPT, UR4, 0x3, UPT ;  /* 0x000000030400788c */ /* 0x000fcc000bf05270 */
[----:B------:R-:W-:-:S13]  /*6000*/  PLOP3.LUT P0, PT, PT, PT, UP0, 0x80, 0x0 ;  /* 0x000000000000781c */ /* 0x000fda0003f0f008 */
[----:B------:R-:W-:Y:S05]  /*6010*/  @!P0 BRA `(.L_x_20) ;  /* 0x0000000000048947 */ /* 0x000fea0003800000 */
[----:B------:R-:W-:Y:S01]  /*6020*/  BPT.TRAP 0x1 ;  /* 0x000000040000795c */ /* 0x000fe20000300000 */
.L_x_20:
[----:B------:R-:W1:Y:S01]  /*6030*/  S2UR UR8, SR_CgaCtaId ;  /* 0x00000000000879c3 */ /* 0x000e620000008800 */
[----:B------:R-:W-:Y:S01]  /*6040*/  USHF.L.U32 UR4, UR7, 0x3, URZ ;  /* 0x0000000307047899 */ /* 0x000fe2000800063f */
[----:B------:R-:W-:Y:S01]  /*6050*/  UMOV UR5, 0x400 ;  /* 0x0000040000057882 */ /* 0x000fe20000000000 */
[----:B------:R-:W-:Y:S02]  /*6060*/  UISETP.GT.U32.AND UP0, UPT, UR6, 0x1, UPT ;  /* 0x000000010600788c */ /* 0x000fe4000bf04070 */
[----:B------:R-:W-:-:S04]  /*6070*/  ULOP3.LUT UR4, UR4, 0x18, URZ, 0xc0, !UPT ;  /* 0x0000001804047892 */ /* 0x000fc8000f8ec03f */
[----:B------:R-:W-:Y:S01]  /*6080*/  PLOP3.LUT P0, PT, PT, PT, UP0, 0x80, 0x0 ;  /* 0x000000000000781c */ /* 0x000fe20003f0f008 */
[----:B-1----:R-:W-:-:S04]  /*6090*/  ULEA UR5, UR8, UR5, 0x18 ;  /* 0x0000000508057291 */ /* 0x002fc8000f8ec03f */
[----:B------:R-:W-:-:S04]  /*60a0*/  UIADD3 UR4, UR5, 0x30020, UR4 ;  /* 0x0003002005047890 */ /* 0x000fc8000fffe004 */
[----:B------:R-:W-:-:S09]  /*60b0*/  UPRMT UR4, URZ, 0x654, UR4 ;  /* 0x000006543f047896 */ /* 0x000fd20008000004 */
[----:B------:R-:W-:Y:S01]  /*60c0*/  SYNCS.ARRIVE.TRANS64.RED.A1T0 RZ, [UR4], RZ ;  /* 0x000000ffffff79a7 */ /* 0x000fe20008100404 */
[----:B------:R-:W-:Y:S05]  /*60d0*/  @P0 BRA `(.L_x_19) ;  /* 0x0000000000040947 */ /* 0x000fea0003800000 */
[----:B------:R-:W-:Y:S01]  /*60e0*/  BPT.TRAP 0x1 ;  /* 0x000000040000795c */ /* 0x000fe20000300000 */
.L_x_19:
[----:B------:R-:W1:Y:S01]  /*60f0*/  S2R R2, SR_TID.X ;  /* 0x0000000000027919 */ /* 0x000e620000002100 */
[----:B------:R-:W-:Y:S01]  /*6100*/  ULDC.64 UR4, c[0x0][0x280] ;  /* 0x0000a00000047ab9 */ /* 0x000fe20000000a00 */
[----:B------:R-:W2:Y:S01]  /*6110*/  S2R R4, SR_CTAID.Y ;  /* 0x0000000000047919 */ /* 0x000ea20000002600 */
[----:B------:R-:W3:Y:S01]  /*6120*/  S2R R5, SR_CTAID.X ;  /* 0x0000000000057919 */ /* 0x000ee20000002500 */
[----:B-1----:R-:W-:-:S04]  /*6130*/  SHF.R.S32.HI R0, RZ, 0x1f, R2 ;  /* 0x0000001fff007819 */ /* 0x002fc80000011402 */
[----:B------:R-:W-:Y:S01]  /*6140*/  LEA.HI R0, R0, R2, RZ, 0x7 ;  /* 0x0000000200007211 */ /* 0x000fe200078f38ff */
[----:B--2---:R-:W-:-:S03]  /*6150*/  IMAD.SHL.U32 R4, R4, 0x80, RZ ;  /* 0x0000008004047824 */ /* 0x004fc600078e00ff */
[----:B------:R-:W-:Y:S02]  /*6160*/  LOP3.LUT R0, R0, 0xffffff80, RZ, 0xc0, !PT ;  /* 0xffffff8000007812 */ /* 0x000fe400078ec0ff */
[----:B------:R-:W-:-:S03]  /*6170*/  ISETP.GE.AND P0, PT, R4, UR5, PT ;  /* 0x0000000504007c0c */ /* 0x000fc6000bf06270 */
[----:B------:R-:W-:-:S05]  /*6180*/  IMAD.IADD R0, R2, 0x1, -R0 ;  /* 0x0000000102007824 */ /* 0x000fca00078e0a00 */
[----:B------:R-:W-:-:S04]  /*6190*/  SHF.R.S32.HI R3, RZ, 0x1f, R0 ;  /* 0x0000001fff037819 */ /* 0x000fc80000011400 */
[CC--:B------:R-:W-:Y:S02]  /*61a0*/  LEA.HI R2, R3.reuse, R0.reuse, RZ, 0x2 ;  /* 0x0000000003027211 */ /* 0x0c0fe400078f10ff */
[----:B------:R-:W-:Y:S02]  /*61b0*/  LEA.HI R3, R3, R0, RZ, 0x5 ;  /* 0x0000000003037211 */ /* 0x000fe400078f28ff */
[--C-:B------:R-:W-:Y:S02]  /*61c0*/  SHF.R.S32.HI R14, RZ, 0x2, R2.reuse ;  /* 0x00000002ff0e7819 */ /* 0x100fe40000011402 */
[----:B------:R-:W-:Y:S02]  /*61d0*/  SHF.R.S32.HI R15, RZ, 0x1f, R2 ;  /* 0x0000001fff0f7819 */ /* 0x000fe40000011402 */
[----:B------:R-:W-:Y:S02]  /*61e0*/  LOP3.LUT R2, R2, 0x7ffffffc, RZ, 0xc0, !PT ;  /* 0x7ffffffc02027812 */ /* 0x000fe400078ec0ff */
[----:B------:R-:W-:-:S03]  /*61f0*/  LEA.HI R15, R15, R14, RZ, 0x3 ;  /* 0x0000000e0f0f7211 */ /* 0x000fc600078f18ff */
[----:B------:R-:W-:Y:S01]  /*6200*/  IMAD.IADD R2, R0, 0x1, -R2 ;  /* 0x0000000100027824 */ /* 0x000fe200078e0a02 */
[----:B------:R-:W-:-:S04]  /*6210*/  LOP3.LUT R15, R15, 0xfffffff8, RZ, 0xc0, !PT ;  /* 0xfffffff80f0f7812 */ /* 0x000fc800078ec0ff */
[----:B------:R-:W-:Y:S01]  /*6220*/  SHF.L.U32 R0, R2, 0x1, RZ ;  /* 0x0000000102007819 */ /* 0x000fe200000006ff */
[----:B------:R-:W-:-:S03]  /*6230*/  IMAD.IADD R14, R14, 0x1, -R15 ;  /* 0x000000010e0e7824 */ /* 0x000fc600078e0a0f */
[----:B------:R-:W-:Y:S02]  /*6240*/  SHF.R.S32.HI R2, RZ, 0x1f, R0 ;  /* 0x0000001fff027819 */ /* 0x000fe40000011400 */
[----:B------:R-:W-:Y:S02]  /*6250*/  IADD3 R10, P1, R4, R0, RZ ;  /* 0x00000000040a7210 */ /* 0x000fe40007f3e0ff */
[----:B------:R-:W-:Y:S02]  /*6260*/  IADD3 R0, -R0, UR5, -R4 ;  /* 0x0000000500007c10 */ /* 0x000fe4000fffe904 */
[----:B------:R-:W-:Y:S01]  /*6270*/  LEA.HI.X.SX32 R11, R4, R2, 0x1, P1 ;  /* 0x00000002040b7211 */ /* 0x000fe200008f0eff */
[----:B---3--:R-:W-:Y:S01]  /*6280*/  IMAD.SHL.U32 R4, R5, 0x100, RZ ;  /* 0x0000010005047824 */ /* 0x008fe200078e00ff */
[----:B------:R-:W-:Y:S02]  /*6290*/  SHF.R.S32.HI R15, RZ, 0x1f, R14 ;  /* 0x0000001fff0f7819 */ /* 0x000fe4000001140e */
[----:B------:R-:W-:-:S02]  /*62a0*/  SHF.R.S32.HI R2, RZ, 0x5, R3 ;  /* 0x00000005ff027819 */ /* 0x000fc40000011403 */
[----:B------:R-:W-:Y:S01]  /*62b0*/  ISETP.GE.OR P0, PT, R4, UR4, P0 ;  /* 0x0000000404007c0c */ /* 0x000fe20008706670 */
[----:B------:R-:W-:-:S04]  /*62c0*/  IMAD.WIDE R12, R5, 0x100, R14 ;  /* 0x00000100050c7825 */ /* 0x000fc800078e020e */
[----:B------:R-:W-:-:S04]  /*62d0*/  IMAD.WIDE R12, R2, 0x10, R12 ;  /* 0x00000010020c7825 */ /* 0x000fc800078e020c */
[----:B------:R-:W-:-:S05]  /*62e0*/  IMAD R2, R2, -0x10, -R4 ;  /* 0xfffffff002027824 */ /* 0x000fca00078e0a04 */
[----:B------:R-:W-:Y:S01]  /*62f0*/  IADD3 R14, R2, UR4, -R14 ;  /* 0x00000004020e7c10 */ /* 0x000fe2000fffe80e */
[----:B------:R-:W-:Y:S06]  /*6300*/  @P0 EXIT ;  /* 0x000000000000094d */ /* 0x000fec0003800000 */
[----:B------:R-:W-:Y:S01]  /*6310*/  FSETP.NEU.AND P2, PT, RZ, UR22, PT ;  /* 0x00000016ff007c0b */ /* 0x000fe2000bf4d000 */
[----:B------:R-:W-:Y:S01]  /*6320*/  ULDC.64 UR14, c[0x0][0x658] ;  /* 0x00019600000e7ab9 */ /* 0x000fe20000000a00 */
[----:B------:R-:W-:Y:S01]  /*6330*/  ISETP.GT.AND P0, PT, R14, RZ, PT ;  /* 0x000000ff0e00720c */ /* 0x000fe20003f04270 */
[----:B------:R-:W-:Y:S01]  /*6340*/  IMAD R2, R13, UR14, RZ ;  /* 0x0000000e0d027c24 */ /* 0x000fe2000f8e02ff */
[----:B------:R-:W-:Y:S02]  /*6350*/  USHF.L.U64.HI UR5, UR14, 0x3, UR15 ;  /* 0x000000030e057899 */ /* 0x000fe4000801020f */
[----:B------:R-:W-:Y:S01]  /*6360*/  IMAD.WIDE.U32 R4, R12, UR14, R10 ;  /* 0x0000000e0c047c25 */ /* 0x000fe2000f8e000a */
[----:B------:R-:W-:Y:S01]  /*6370*/  USHF.L.U32 UR4, UR14, 0x3, URZ ;  /* 0x000000030e047899 */ /* 0x000fe2000800063f */
[----:B------:R-:W-:Y:S02]  /*6380*/  ISETP.GT.AND P1, PT, R0, RZ, P0 ;  /* 0x000000ff0000720c */ /* 0x000fe40000724270 */
[----:B------:R-:W-:-:S04]  /*6390*/  IMAD R2, R12, UR15, R2 ;  /* 0x0000000f0c027c24 */ /* 0x000fc8000f8e0202 */
[----:B------:R-:W-:Y:S01]  /*63a0*/  IMAD.IADD R3, R5, 0x1, R2 ;  /* 0x0000000105037824 */ /* 0x000fe200078e0202 */
[----:B------:R-:W-:Y:S06]  /*63b0*/  @!P2 BRA `(.L_x_21) ;  /* 0x000000b000c0a947 */ /* 0x000fec0003800000 */
[----:B------:R-:W-:Y:S01]  /*63c0*/  ULDC.64 UR6, c[0x0][0x650] ;  /* 0x0001940000067ab9 */ /* 0x000fe20000000a00 */
[----:B------:R-:W-:Y:S01]  /*63d0*/  ULDC.64 UR16, c[0x0][0x630] ;  /* 0x00018c0000107ab9 */ /* 0x000fe20000000a00 */
[C---:B------:R-:W-:Y:S01]  /*63e0*/  LEA R2, P2, R4.reuse, UR6, 0x1 ;  /* 0x0000000604027c11 */ /* 0x040fe2000f8408ff */
[----:B------:R-:W-:Y:S01]  /*63f0*/  IMAD R6, R13, UR16, RZ ;  /* 0x000000100d067c24 */ /* 0x000fe2000f8e02ff */
[----:B------:R-:W-:Y:S01]  /*6400*/  ULDC.64 UR18, c[0x0][0x628] ;  /* 0x00018a0000127ab9 */ /* 0x000fe20000000a00 */
[----:B------:R-:W2:Y:S01]  /*6410*/  LDL.LU R7, [R1] ;  /* 0x0000000001077983 */ /* 0x000ea20000300800 */
[----:B------:R-:W-:Y:S01]  /*6420*/  LEA.HI.X R3, R4, UR7, R3, 0x1, P2 ;  /* 0x0000000704037c11 */ /* 0x000fe200090f0c03 */
[C---:B------:R-:W-:Y:S02]  /*6430*/  IMAD R6, R12.reuse, UR17, R6 ;  /* 0x000000110c067c24 */ /* 0x040fe4000f8e0206 */
[----:B------:R-:W-:-:S03]  /*6440*/  IMAD.WIDE.U32 R4, R12, UR16, R10 ;  /* 0x000000100c047c25 */ /* 0x000fc6000f8e000a */
[----:B------:R-:W-:Y:S02]  /*6450*/  LEA R8, P2, R4, UR18, 0x1 ;  /* 0x0000001204087c11 */ /* 0x000fe4000f8408ff */
[----:B------:R-:W-:-:S04]  /*6460*/  IADD3 R5, R5, R6, RZ ;  /* 0x0000000605057210 */ /* 0x000fc80007ffe0ff */
[----:B------:R-:W-:-:S05]  /*6470*/  LEA.HI.X R9, R4, UR19, R5, 0x1, P2 ;  /* 0x0000001304097c11 */ /* 0x000fca00090f0c05 */
[----:B------:R-:W3:Y:S01]  /*6480*/  @P1 LDG.E.LTC128B.U16 R15, desc[UR20][R8.64] ;  /* 0x00000014080f1981 */ /* 0x000ee2000c1e1520 */
[----:B------:R-:W-:Y:S01]  /*6490*/  ISETP.GT.AND P2, PT, R0, 0x1, P0 ;  /* 0x000000010000780c */ /* 0x000fe20000744270 */
[----:B------:R-:W-:Y:S01]  /*64a0*/  BSSY B0, `(.L_x_22) ;  /* 0x0000008000007945 */ /* 0x000fe20003800000 */
[----:B---3--:R-:W-:-:S05]  /*64b0*/  HADD2.F32 R4, -RZ, R15.H0_H0 ;  /* 0x2000000fff047230 */ /* 0x008fca0000004100 */
[----:B------:R-:W-:-:S04]  /*64c0*/  FMUL R4, R4, UR22 ;  /* 0x0000001604047c20 */ /* 0x000fc80008400000 */
[----:B--2---:R-:W-:-:S05]  /*64d0*/  FFMA R4, R7, UR11, R4 ;  /* 0x0000000b07047c23 */ /* 0x004fca0008000004 */
[----:B------:R-:W-:-:S05]  /*64e0*/  F2FP.F16.F32.PACK_AB R4, RZ, R4 ;  /* 0x00000004ff04723e */ /* 0x000fca00000000ff */
[----:B------:R1:W-:Y:S01]  /*64f0*/  @P1 STG.E.U16 desc[UR20][R2.64], R4 ;  /* 0x0000000402001986 */ /* 0x0003e2000c101514 */
[----:B------:R-:W-:Y:S05]  /*6500*/  @!P2 BRA `(.L_x_23) ;  /* 0x000000000004a947 */ /* 0x000fea0003800000 */
[----:B------:R2:W5:Y:S02]  /*6510*/  LDG.E.LTC128B.U16 R15, desc[UR20][R8.64+0x2] ;  /* 0x00000214080f7981 */ /* 0x000564000c1e1520 */
.L_x_23:
[----:B------:R-:W-:Y:S05]  /*6520*/  BSYNC B0 ;  /* 0x0000000000007941 */ /* 0x000fea0003800000 */
.L_x_22:
[----:B------:R-:W3:Y:S01]  /*6530*/  LDL.LU R5, [R1+0x4] ;  /* 0x0000040001057983 */ /* 0x000ee20000300800 */
[----:B-1---5:R-:W-:Y:S01]  /*6540*/  HADD2.F32 R4, -RZ, R15.H0_H0 ;  /* 0x2000000fff047230 */ /* 0x022fe20000004100 */
[----:B------:R-:W-:Y:S02]  /*6550*/  USHF.L.U64.HI UR13, UR16, 0x3, UR17 ;  /* 0x00000003100d7899 */ /* 0x000fe40008010211 */
[----:B------:R-:W-:Y:S02]  /*6560*/  USHF.L.U32 UR12, UR16, 0x3, URZ ;  /* 0x00000003100c7899 */ /* 0x000fe4000800063f */
[----:B------:R-:W-:Y:S02]  /*6570*/  IMAD.U32 R17, RZ, RZ, UR16 ;  /* 0x00000010ff117e24 */ /* 0x000fe4000f8e00ff */
[----:B------:R-:W-:Y:S01]  /*6580*/  FMUL R4, R4, UR22 ;  /* 0x0000001604047c20 */ /* 0x000fe20008400000 */
[----:B------:R-:W4:Y:S03]  /*6590*/  LDL.LU R18, [R1+0x8] ;  /* 0x0000080001127983 */ /* 0x000f260000300800 */
[----:B---3--:R-:W-:-:S05]  /*65a0*/  FFMA R4, R5, UR11, R4 ;  /* 0x0000000b05047c23 */ /* 0x008fca0008000004 */
[----:B------:R-:W-:-:S05]  /*65b0*/  F2FP.F16.F32.PACK_AB R4, RZ, R4 ;  /* 0x00000004ff04723e */ /* 0x000fca00000000ff */
[----:B------:R1:W-:Y:S02]  /*65c0*/  @P2 STG.E.U16 desc[UR20][R2.64+0x2], R4 ;  /* 0x0000020402002986 */ /* 0x0003e4000c101514 */
[----:B-1----:R-:W-:-:S03]  /*65d0*/  IMAD.WIDE.U32 R4, R12, R17, UR12 ;  /* 0x0000000c0c047e25 */ /* 0x002fc6000f8e0011 */
[----:B------:R-:W-:-:S04]  /*65e0*/  IADD3 R4, P1, R10, R4, RZ ;  /* 0x000000040a047210 */ /* 0x000fc80007f3e0ff */
[----:B------:R-:W-:Y:S02]  /*65f0*/  IADD3.X R5, R11, R6, R5, P1, !PT ;  /* 0x000000060b057210 */ /* 0x000fe40000ffe405 */
[----:B------:R-:W-:Y:S02]  /*6600*/  ISETP.GT.AND P1, PT, R14, 0x8, PT ;  /* 0x000000080e00780c */ /* 0x000fe40003f24270 */
[----:B------:R-:W-:Y:S02]  /*6610*/  LEA R6, P3, R4, UR18, 0x1 ;  /* 0x0000001204067c11 */ /* 0x000fe4000f8608ff */
[----:B------:R-:W-:Y:S02]  /*6620*/  ISETP.GT.AND P2, PT, R0, RZ, P1 ;  /* 0x000000ff0000720c */ /* 0x000fe40000f44270 */
[----:B------:R-:W-:-:S11]  /*6630*/  LEA.HI.X R7, R4, UR19, R5, 0x1, P3 ;  /* 0x0000001304077c11 */ /* 0x000fd600098f0c05 */
[----:B------:R-:W3:Y:S01]  /*6640*/  @P2 LDG.E.LTC128B.U16 R15, desc[UR20][R6.64] ;  /* 0x00000014060f2981 */ /* 0x000ee2000c1e1520 */
[----:B------:R-:W-:Y:S01]  /*6650*/  USHF.L.U32 UR8, UR4, 0x1, URZ ;  /* 0x0000000104087899 */ /* 0x000fe2000800063f */
[----:B------:R-:W-:Y:S01]  /*6660*/  ISETP.GT.AND P3, PT, R0, 0x1, P1 ;  /* 0x000000010000780c */ /* 0x000fe20000f64270 */
[----:B------:R-:W-:Y:S01]  /*6670*/  USHF.L.U64.HI UR5, UR4, 0x1, UR5 ;  /* 0x0000000104057899 */ /* 0x000fe20008010205 */
[----:B------:R-:W-:Y:S03]  /*6680*/  BSSY B0, `(.L_x_24) ;  /* 0x000000b000007945 */ /* 0x000fe60003800000 */
[----:B------:R-:W-:Y:S01]  /*6690*/  IADD3 R4, P4, R2, UR8, RZ ;  /* 0x0000000802047c10 */ /* 0x000fe2000ff9e0ff */
[----:B---3--:R-:W-:-:S05]  /*66a0*/  HADD2.F32 R5, -RZ, R15.H0_H0 ;  /* 0x2000000fff057230 */ /* 0x008fca0000004100 */
[----:B------:R-:W-:-:S04]  /*66b0*/  FMUL R5, R5, UR22 ;  /* 0x0000001605057c20 */ /* 0x000fc80008400000 */
[----:B----4-:R-:W-:-:S05]  /*66c0*/  FFMA R5, R18, UR11, R5 ;  /* 0x0000000b12057c23 */ /* 0x010fca0008000005 */
[----:B------:R-:W-:-:S04]  /*66d0*/  F2FP.F16.F32.PACK_AB R5, RZ, R5 ;  /* 0x00000005ff05723e */ /* 0x000fc800000000ff */
[----:B------:R-:W-:Y:S02]  /*66e0*/  PRMT R16, R5, 0x7610, R16 ;  /* 0x0000761005107816 */ /* 0x000fe40000000010 */
[----:B------:R-:W-:-:S05]  /*66f0*/  IADD3.X R5, R3, UR5, RZ, P4, !PT ;  /* 0x0000000503057c10 */ /* 0x000fca000a7fe4ff */
[----:B------:R1:W-:Y:S01]  /*6700*/  @P2 STG.E.U16 desc[UR20][R4.64], R16 ;  /* 0x0000001004002986 */ /* 0x0003e2000c101514 */
[----:B------:R-:W-:Y:S05]  /*6710*/  @!P3 BRA `(.L_x_25) ;  /* 0x000000000004b947 */ /* 0x000fea0003800000 */
[----:B------:R3:W5:Y:S02]  /*6720*/  LDG.E.LTC128B.U16 R15, desc[UR20][R6.64+0x2] ;  /* 0x00000214060f7981 */ /* 0x000764000c1e1520 */
.L_x_25:
[----:B------:R-:W-:Y:S05]  /*6730*/  BSYNC B0 ;  /* 0x0000000000007941 */ /* 0x000fea0003800000 */
.L_x_24:
[----:B------:R-:W4:Y:S01]  /*6740*/  LDL.LU R18, [R1+0xc] ;  /* 0x00000c0001127983 */ /* 0x000f220000300800 */
[----:B-1---5:R-:W-:Y:S01]  /*6750*/  HADD2.F32 R16, -RZ, R15.H0_H0 ;  /* 0x2000000fff107230 */ /* 0x022fe20000004100 */
[----:B------:R-:W-:Y:S01]  /*6760*/  ISETP.GT.AND P2, PT, R0, 0x8, P0 ;  /* 0x000000080000780c */ /* 0x000fe20000744270 */
[----:B------:R-:W-:Y:S03]  /*6770*/  BSSY B0, `(.L_x_26) ;  /* 0x0000007000007945 */ /* 0x000fe60003800000 */
[----:B------:R-:W-:-:S04]  /*6780*/  FMUL R16, R16, UR22 ;  /* 0x0000001610107c20 */ /* 0x000fc80008400000 */
[----:B----4-:R-:W-:-:S05]  /*6790*/  FFMA R16, R18, UR11, R16 ;  /* 0x0000000b12107c23 */ /* 0x010fca0008000010 */
[----:B------:R-:W-:-:S05]  /*67a0*/  F2FP.F16.F32.PACK_AB R16, RZ, R16 ;  /* 0x00000010ff10723e */ /* 0x000fca00000000ff */
[----:B------:R1:W-:Y:S01]  /*67b0*/  @P3 STG.E.U16 desc[UR20][R4.64+0x2], R16 ;  /* 0x0000021004003986 */ /* 0x0003e2000c101514 */
[----:B------:R-:W-:Y:S05]  /*67c0*/  @!P2 BRA `(.L_x_27) ;  /* 0x000000000004a947 */ /* 0x000fea0003800000 */
[----:B------:R4:W5:Y:S02]  /*67d0*/  LDG.E.LTC128B.U16 R15, desc[UR20][R8.64+0x10] ;  /* 0x00001014080f7981 */ /* 0x000964000c1e1520 */
.L_x_27:
[----:B------:R-:W-:Y:S05]  /*67e0*/  BSYNC B0 ;  /* 0x0000000000007941 */ /* 0x000fea0003800000 */
.L_x_26:
[----:B------:R-:W2:Y:S01]  /*67f0*/  LDL.LU R18, [R1+0x10] ;  /* 0x0000100001127983 */ /* 0x000ea20000300800 */
[----:B-1---5:R-:W-:Y:S01]  /*6800*/  HADD2.F32 R16, -RZ, R15.H0_H0 ;  /* 0x2000000fff107230 */ /* 0x022fe20000004100 */
[----:B------:R-:W-:Y:S04]  /*6810*/  BSSY B0, `(.L_x_28) ;  /* 0x0000008000007945 */ /* 0x000fe80003800000 */
[----:B------:R-:W-:-:S04]  /*6820*/  FMUL R16, R16, UR22 ;  /* 0x0000001610107c20 */ /* 0x000fc80008400000 */
[----:B--2---:R-:W-:-:S05]  /*6830*/  FFMA R16, R18, UR11, R16 ;  /* 0x0000000b12107c23 */ /* 0x004fca0008000010 */
[----:B------:R-:W-:-:S05]  /*6840*/  F2FP.F16.F32.PACK_AB R16, RZ, R16 ;  /* 0x00000010ff10723e */ /* 0x000fca00000000ff */
[----:B------:R1:W-:Y:S01]  /*6850*/  @P2 STG.E.U16 desc[UR20][R2.64+0x10], R16 ;  /* 0x0000101002002986 */ /* 0x0003e2000c101514 */
[----:B------:R-:W-:-:S13]  /*6860*/  ISETP.GT.AND P2, PT, R0, 0x9, P0 ;  /* 0x000000090000780c */ /* 0x000fda0000744270 */
[----:B-1----:R-:W-:Y:S05]  /*6870*/  @!P2 BRA `(.L_x_29) ;  /* 0x000000000004a947 */ /* 0x002fea0003800000 */
[----:B------:R1:W5:Y:S02]  /*6880*/  LDG.E.LTC128B.U16 R15, desc[UR20][R8.64+0x12] ;  /* 0x00001214080f7981 */ /* 0x000364000c1e1520 */
.L_x_29:
[----:B------:R-:W-:Y:S05]  /*6890*/  BSYNC B0 ;  /* 0x0000000000007941 */ /* 0x000fea0003800000 */
.L_x_28:
[----:B------:R-:W2:Y:S01]  /*68a0*/  LDL.LU R18, [R1+0x14] ;  /* 0x0000140001127983 */ /* 0x000ea20000300800 */
[----:B-----5:R-:W-:Y:S01]  /*68b0*/  HADD2.F32 R16, -RZ, R15.H0_H0 ;  /* 0x2000000fff107230 */ /* 0x020fe20000004100 */
[----:B------:R-:W-:Y:S01]  /*68c0*/  ISETP.GT.AND P3, PT, R0, 0x8, P1 ;  /* 0x000000080000780c */ /* 0x000fe20000f64270 */
[----:B------:R-:W-:Y:S03]  /*68d0*/  BSSY B0, `(.L_x_30) ;  /* 0x0000007000007945 */ /* 0x000fe60003800000 */
[----:B------:R-:W-:-:S04]  /*68e0*/  FMUL R16, R16, UR22 ;  /* 0x0000001610107c20 */ /* 0x000fc80008400000 */
[----:B--2---:R-:W-:-:S05]  /*68f0*/  FFMA R16, R18, UR11, R16 ;  /* 0x0000000b12107c23 */ /* 0x004fca0008000010 */
[----:B------:R-:W-:-:S05]  /*6900*/  F2FP.F16.F32.PACK_AB R16, RZ, R16 ;  /* 0x00000010ff10723e */ /* 0x000fca00000000ff */
[----:B------:R2:W-:Y:S01]  /*6910*/  @P2 STG.E.U16 desc[UR20][R2.64+0x12], R16 ;  /* 0x0000121002002986 */ /* 0x0005e2000c101514 */
[----:B------:R-:W-:Y:S05]  /*6920*/  @!P3 BRA `(.L_x_31) ;  /* 0x000000000004b947 */ /* 0x000fea0003800000 */
[----:B------:R0:W5:Y:S02]  /*6930*/  LDG.E.LTC128B.U16 R15, desc[UR20][R6.64+0x10] ;  /* 0x00001014060f7981 */ /* 0x000164000c1e1520 */
.L_x_31:
[----:B------:R-:W-:Y:S05]  /*6940*/  BSYNC B0 ;  /* 0x0000000000007941 */ /* 0x000fea0003800000 */
.L_x_30:
[----:B------:R-:W3:Y:S01]  /*6950*/  LDL.LU R18, [R1+0x18] ;  /* 0x0000180001127983 */ /* 0x000ee20000300800 */
[----:B--2--5:R-:W-:Y:S01]  /*6960*/  HADD2.F32 R16, -RZ, R15.H0_H0 ;  /* 0x2000000fff107230 */ /* 0x024fe20000004100 */
[----:B------:R-:W-:Y:S01]  /*6970*/  ISETP.GT.AND P2, PT, R0, 0x9, P1 ;  /* 0x000000090000780c */ /* 0x000fe20000f44270 */
[----:B------:R-:W-:Y:S03]  /*6980*/  BSSY B0, `(.L_x_32) ;  /* 0x0000007000007945 */ /* 0x000fe60003800000 */
[----:B------:R-:W-:-:S04]  /*6990*/  FMUL R16, R16, UR22 ;  /* 0x0000001610107c20 */ /* 0x000fc80008400000 */
[----:B---3--:R-:W-:-:S05]  /*69a0*/  FFMA R16, R18, UR11, R16 ;  /* 0x0000000b12107c23 */ /* 0x008fca0008000010 */
[----:B------:R-:W-:-:S05]  /*69b0*/  F2FP.F16.F32.PACK_AB R16, RZ, R16 ;  /* 0x00000010ff10723e */ /* 0x000fca00000000ff */
[----:B------:R2:W-:Y:S01]  /*69c0*/  @P3 STG.E.U16 desc[UR20][R4.64+0x10], R16 ;  /* 0x0000101004003986 */ /* 0x0005e2000c101514 */
[----:B------:R-:W-:Y:S05]  /*69d0*/  @!P2 BRA `(.L_x_33) ;  /* 0x000000000004a947 */ /* 0x000fea0003800000 */
[----:B------:R3:W5:Y:S02]  /*69e0*/  LDG.E.LTC128B.U16 R15, desc[UR20][R6.64+0x12] ;  /* 0x00001214060f7981 */ /* 0x000764000c1e1520 */
.L_x_33:
[----:B------:R-:W-:Y:S05]  /*69f0*/  BSYNC B0 ;  /* 0x0000000000007941 */ /* 0x000fea0003800000 */
.L_x_32:
[----:B------:R-:W4:Y:S01]  /*6a00*/  LDL.LU R18, [R1+0x1c] ;  /* 0x00001c0001127983 */ /* 0x000f220000300800 */
[----:B--2--5:R-:W-:Y:S01]  /*6a10*/  HADD2.F32 R16, -RZ, R15.H0_H0 ;  /* 0x2000000fff107230 */ /* 0x024fe20000004100 */
        /* <DEDUP_REMOVED lines=8> */
.L_x_35:
[----:B------:R-:W-:Y:S05]  /*6aa0*/  BSYNC B0 ;  /* 0x0000000000007941 */ /* 0x000fea0003800000 */
.L_x_34:
        /* <DEDUP_REMOVED lines=10> */
.L_x_37:
[----:B------:R-:W-:Y:S05]  /*6b50*/  BSYNC B0 ;  /* 0x0000000000007941 */ /* 0x000fea0003800000 */
.L_x_36:
        /* <DEDUP_REMOVED lines=10> */
.L_x_39:
[----:B------:R-:W-:Y:S05]  /*6c00*/  BSYNC B0 ;  /* 0x0000000000007941 */ /* 0x000fea0003800000 */
.L_x_38:
        /* <DEDUP_REMOVED lines=10> */
.L_x_41:
[----:B------:R-:W-:Y:S05]  /*6cb0*/  BSYNC B0 ;  /* 0x0000000000007941 */ /* 0x000fea0003800000 */
.L_x_40:
        /* <DEDUP_REMOVED lines=10> */
.L_x_43:
[----:B------:R-:W-:Y:S05]  /*6d60*/  BSYNC B0 ;  /* 0x0000000000007941 */ /* 0x000fea0003800000 */
.L_x_42:
        /* <DEDUP_REMOVED lines=10> */
.L_x_45:
[----:B------:R-:W-:Y:S05]  /*6e10*/  BSYNC B0 ;  /* 0x0000000000007941 */ /* 0x000fea0003800000 */
.L_x_44:
        /* <DEDUP_REMOVED lines=10> */
.L_x_47:
[----:B------:R-:W-:Y:S05]  /*6ec0*/  BSYNC B0 ;  /* 0x0000000000007941 */ /* 0x000fea0003800000 */
.L_x_46:
        /* <DEDUP_REMOVED lines=10> */
.L_x_49:
[----:B------:R-:W-:Y:S05]  /*6f70*/  BSYNC B0 ;  /* 0x0000000000007941 */ /* 0x000fea0003800000 */
.L_x_48:
        /* <DEDUP_REMOVED lines=10> */
.L_x_51:
[----:B------:R-:W-:Y:S05]  /*7020*/  BSYNC B0 ;  /* 0x0000000000007941 */ /* 0x000fea0003800000 */
.L_x_50:
        /* <DEDUP_REMOVED lines=10> */
.L_x_53:
[----:B------:R-:W-:Y:S05]  /*70d0*/  BSYNC B0 ;  /* 0x0000000000007941 */ /* 0x000fea0003800000 */
.L_x_52:
        /* <DEDUP_REMOVED lines=10> */
.L_x_55:
[----:B------:R-:W-:Y:S05]  /*7180*/  BSYNC B0 ;  /* 0x0000000000007941 */ /* 0x000fea0003800000 */
.L_x_54:
        /* <DEDUP_REMOVED lines=10> */
.L_x_57:
[----:B------:R-:W-:Y:S05]  /*7230*/  BSYNC B0 ;  /* 0x0000000000007941 */ /* 0x000fea0003800000 */
.L_x_56:
        /* <DEDUP_REMOVED lines=10> */
.L_x_59:
[----:B------:R-:W-:Y:S05]  /*72e0*/  BSYNC B0 ;  /* 0x0000000000007941 */ /* 0x000fea0003800000 */
.L_x_58:
        /* <DEDUP_REMOVED lines=10> */
.L_x_61:
[----:B------:R-:W-:Y:S05]  /*7390*/  BSYNC B0 ;  /* 0x0000000000007941 */ /* 0x000fea0003800000 */
.L_x_60:
        /* <DEDUP_REMOVED lines=10> */
.L_x_63:
[----:B------:R-:W-:Y:S05]  /*7440*/  BSYNC B0 ;  /* 0x0000000000007941 */ /* 0x000fea0003800000 */
.L_x_62:
        /* <DEDUP_REMOVED lines=10> */
.L_x_65:
[----:B------:R-:W-:Y:S05]  /*74f0*/  BSYNC B0 ;  /* 0x0000000000007941 */ /* 0x000fea0003800000 */
.L_x_64:
        /* <DEDUP_REMOVED lines=10> */
.L_x_67:
[----:B------:R-:W-:Y:S05]  /*75a0*/  BSYNC B0 ;  /* 0x0000000000007941 */ /* 0x000fea0003800000 */
.L_x_66:
        /* <DEDUP_REMOVED lines=10> */
.L_x_69:
[----:B------:R-:W-:Y:S05]  /*7650*/  BSYNC B0 ;  /* 0x0000000000007941 */ /* 0x000fea0003800000 */
.L_x_68:
        /* <DEDUP_REMOVED lines=10> */
.L_x_71:
[----:B------:R-:W-:Y:S05]  /*7700*/  BSYNC B0 ;  /* 0x0000000000007941 */ /* 0x000fea0003800000 */
.L_x_70:
        /* <DEDUP_REMOVED lines=10> */
.L_x_73:
[----:B------:R-:W-:Y:S05]  /*77b0*/  BSYNC B0 ;  /* 0x0000000000007941 */ /* 0x000fea0003800000 */
.L_x_72:
        /* <DEDUP_REMOVED lines=10> */
.L_x_75:
[----:B------:R-:W-:Y:S05]  /*7860*/  BSYNC B0 ;  /* 0x0000000000007941 */ /* 0x000fea0003800000 */
.L_x_74:
        /* <DEDUP_REMOVED lines=10> */
.L_x_77:
[----:B------:R-:W-:Y:S05]  /*7910*/  BSYNC B0 ;  /* 0x0000000000007941 */ /* 0x000fea0003800000 */
.L_x_76:
        /* <DEDUP_REMOVED lines=10> */
.L_x_79:
[----:B------:R-:W-:Y:S05]  /*79c0*/  BSYNC B0 ;  /* 0x0000000000007941 */ /* 0x000fea0003800000 */
.L_x_78:
        /* <DEDUP_REMOVED lines=10> */
.L_x_81:
[----:B------:R-:W-:Y:S05]  /*7a70*/  BSYNC B0 ;  /* 0x0000000000007941 */ /* 0x000fea0003800000 */
.L_x_80:
        /* <DEDUP_REMOVED lines=10> */
.L_x_83:
[----:B------:R-:W-:Y:S05]  /*7b20*/  BSYNC B0 ;  /* 0x0000000000007941 */ /* 0x000fea0003800000 */
.L_x_82:
        /* <DEDUP_REMOVED lines=10> */
.L_x_85:
[----:B------:R-:W-:Y:S05]  /*7bd0*/  BSYNC B0 ;  /* 0x0000000000007941 */ /* 0x000fea0003800000 */
.L_x_84:
        /* <DEDUP_REMOVED lines=10> */
.L_x_87:
[----:B------:R-:W-:Y:S05]  /*7c80*/  BSYNC B0 ;  /* 0x0000000000007941 */ /* 0x000fea0003800000 */
.L_x_86:
        /* <DEDUP_REMOVED lines=10> */
.L_x_89:
[----:B------:R-:W-:Y:S05]  /*7d30*/  BSYNC B0 ;  /* 0x0000000000007941 */ /* 0x000fea0003800000 */
.L_x_88:
        /* <DEDUP_REMOVED lines=10> */
.L_x_91:
[----:B------:R-:W-:Y:S05]  /*7de0*/  BSYNC B0 ;  /* 0x0000000000007941 */ /* 0x000fea0003800000 */
.L_x_90:
        /* <DEDUP_REMOVED lines=10> */
.L_x_93:
[----:B------:R-:W-:Y:S05]  /*7e90*/  BSYNC B0 ;  /* 0x0000000000007941 */ /* 0x000fea0003800000 */
.L_x_92:
        /* <DEDUP_REMOVED lines=10> */
.L_x_95:
[----:B------:R-:W-:Y:S05]  /*7f40*/  BSYNC B0 ;  /* 0x0000000000007941 */ /* 0x000fea0003800000 */
.L_x_94:
        /* <DEDUP_REMOVED lines=10> */
.L_x_97:
[----:B------:R-:W-:Y:S05]  /*7ff0*/  BSYNC B0 ;  /* 0x0000000000007941 */ /* 0x000fea0003800000 */
.L_x_96:
        /* <DEDUP_REMOVED lines=10> */
.L_x_99:
[----:B------:R-:W-:Y:S05]  /*80a0*/  BSYNC B0 ;  /* 0x0000000000007941 */ /* 0x000fea0003800000 */
.L_x_98:
        /* <DEDUP_REMOVED lines=10> */
.L_x_101:
[----:B------:R-:W-:Y:S05]  /*8150*/  BSYNC B0 ;  /* 0x0000000000007941 */ /* 0x000fea0003800000 */
.L_x_100:
        /* <DEDUP_REMOVED lines=10> */
.L_x_103:
[----:B------:R-:W-:Y:S05]  /*8200*/  BSYNC B0 ;  /* 0x0000000000007941 */ /* 0x000fea0003800000 */
.L_x_102:
        /* <DEDUP_REMOVED lines=10> */
.L_x_105:
[----:B------:R-:W-:Y:S05]  /*82b0*/  BSYNC B0 ;  /* 0x0000000000007941 */ /* 0x000fea0003800000 */
.L_x_104:
        /* <DEDUP_REMOVED lines=10> */
.L_x_107:
[----:B------:R-:W-:Y:S05]  /*8360*/  BSYNC B0 ;  /* 0x0000000000007941 */ /* 0x000fea0003800000 */
.L_x_106:
        /* <DEDUP_REMOVED lines=10> */
.L_x_109:
[----:B------:R-:W-:Y:S05]  /*8410*/  BSYNC B0 ;  /* 0x0000000000007941 */ /* 0x000fea0003800000 */
.L_x_108:
        /* <DEDUP_REMOVED lines=10> */
.L_x_111:
[----:B------:R-:W-:Y:S05]  /*84c0*/  BSYNC B0 ;  /* 0x0000000000007941 */ /* 0x000fea0003800000 */
.L_x_110:
        /* <DEDUP_REMOVED lines=10> */
.L_x_113:
[----:B------:R-:W-:Y:S05]  /*8570*/  BSYNC B0 ;  /* 0x0000000000007941 */ /* 0x000fea0003800000 */
.L_x_112:
        /* <DEDUP_REMOVED lines=10> */
.L_x_115:
[----:B------:R-:W-:Y:S05]  /*8620*/  BSYNC B0 ;  /* 0x0000000000007941 */ /* 0x000fea0003800000 */
.L_x_114:
        /* <DEDUP_REMOVED lines=10> */
.L_x_117:
[----:B------:R-:W-:Y:S05]  /*86d0*/  BSYNC B0 ;  /* 0x0000000000007941 */ /* 0x000fea0003800000 */
.L_x_116:
        /* <DEDUP_REMOVED lines=10> */
.L_x_119:
[----:B------:R-:W-:Y:S05]  /*8780*/  BSYNC B0 ;  /* 0x0000000000007941 */ /* 0x000fea0003800000 */
.L_x_118:
        /* <DEDUP_REMOVED lines=10> */
.L_x_121:
[----:B------:R-:W-:Y:S05]  /*8830*/  BSYNC B0 ;  /* 0x0000000000007941 */ /* 0x000fea0003800000 */
.L_x_120:
        /* <DEDUP_REMOVED lines=10> */
.L_x_123:
[----:B------:R-:W-:Y:S05]  /*88e0*/  BSYNC B0 ;  /* 0x0000000000007941 */ /* 0x000fea0003800000 */
.L_x_122:
        /* <DEDUP_REMOVED lines=10> */
.L_x_125:
[----:B------:R-:W-:Y:S05]  /*8990*/  BSYNC B0 ;  /* 0x0000000000007941 */ /* 0x000fea0003800000 */
.L_x_124:
        /* <DEDUP_REMOVED lines=10> */
.L_x_127:
[----:B------:R-:W-:Y:S05]  /*8a40*/  BSYNC B0 ;  /* 0x0000000000007941 */ /* 0x000fea0003800000 */
.L_x_126:
        /* <DEDUP_REMOVED lines=10> */
.L_x_129:
[----:B------:R-:W-:Y:S05]  /*8af0*/  BSYNC B0 ;  /* 0x0000000000007941 */ /* 0x000fea0003800000 */
.L_x_128:
        /* <DEDUP_REMOVED lines=10> */
.L_x_131:
[----:B------:R-:W-:Y:S05]  /*8ba0*/  BSYNC B0 ;  /* 0x0000000000007941 */ /* 0x000fea0003800000 */
.L_x_130:
        /* <DEDUP_REMOVED lines=10> */
.L_x_133:
[----:B------:R-:W-:Y:S05]  /*8c50*/  BSYNC B0 ;  /* 0x0000000000007941 */ /* 0x000fea0003800000 */
.L_x_132:
        /* <DEDUP_REMOVED lines=10> */
.L_x_135:
[----:B------:R-:W-:Y:S05]  /*8d00*/  BSYNC B0 ;  /* 0x0000000000007941 */ /* 0x000fea0003800000 */
.L_x_134:
        /* <DEDUP_REMOVED lines=10> */
.L_x_137:
[----:B------:R-:W-:Y:S05]  /*8db0*/  BSYNC B0 ;  /* 0x0000000000007941 */ /* 0x000fea0003800000 */
.L_x_136:
        /* <DEDUP_REMOVED lines=10> */
.L_x_139:
[----:B------:R-:W-:Y:S05]  /*8e60*/  BSYNC B0 ;  /* 0x0000000000007941 */ /* 0x000fea0003800000 */
.L_x_138:
        /* <DEDUP_REMOVED lines=10> */
.L_x_141:
[----:B------:R-:W-:Y:S05]  /*8f10*/  BSYNC B0 ;  /* 0x0000000000007941 */ /* 0x000fea0003800000 */
.L_x_140:
[----:B-1-34-:R-:W3:Y:S01]  /*8f20*/  LDL.LU R9, [R1+0xf4] ;  /* 0x0000f40001097983 */ /* 0x01aee20000300800 */
[----:B-----5:R-:W-:Y:S01]  /*8f30*/  HADD2.F32 R8, -RZ, R15.H0_H0 ;  /* 0x2000000fff087230 */ /* 0x020fe20000004100 */
        /* <DEDUP_REMOVED lines=8> */
.L_x_143:
[----:B------:R-:W-:Y:S05]  /*8fc0*/  BSYNC B0 ;  /* 0x0000000000007941 */ /* 0x000fea0003800000 */
.L_x_142:
[----:B------:R-:W4:Y:S01]  /*8fd0*/  LDL.LU R9, [R1+0xf8] ;  /* 0x0000f80001097983 */ /* 0x000f220000300800 */
[----:B-1---5:R-:W-:Y:S01]  /*8fe0*/  HADD2.F32 R8, -RZ, R15.H0_H0 ;  /* 0x2000000fff087230 */ /* 0x022fe20000004100 */
[----:B------:R-:W-:Y:S01]  /*8ff0*/  ISETP.GT.AND P1, PT, R0, 0x79, P1 ;  /* 0x000000790000780c */ /* 0x000fe20000f24270 */
[----:B------:R-:W-:Y:S01]  /*9000*/  BSSY B0, `(.L_x_144) ;  /* 0x0000008000007945 */ /* 0x000fe20003800000 */
[----:B------:R-:W-:Y:S02]  /*9010*/  IADD3 R18, P0, R12, 0x40, RZ ;  /* 0x000000400c127810 */ /* 0x000fe40007f1e0ff */
[----:B------:R-:W-:-:S04]  /*9020*/  FMUL R8, R8, UR22 ;  /* 0x0000001608087c20 */ /* 0x000fc80008400000 */
[----:B----4-:R-:W-:-:S05]  /*9030*/  FFMA R8, R9, UR11, R8 ;  /* 0x0000000b09087c23 */ /* 0x010fca0008000008 */
[----:B------:R-:W-:-:S05]  /*9040*/  F2FP.F16.F32.PACK_AB R8, RZ, R8 ;  /* 0x00000008ff08723e */ /* 0x000fca00000000ff */
[----:B------:R1:W-:Y:S01]  /*9050*/  @P2 STG.E.U16 desc[UR20][R4.64+0xf0], R8 ;  /* 0x0000f00804002986 */ /* 0x0003e2000c101514 */
[----:B------:R-:W-:Y:S05]  /*9060*/  @!P1 BRA `(.L_x_145) ;  /* 0x0000000000049947 */ /* 0x000fea0003800000 */
[----:B------:R4:W5:Y:S02]  /*9070*/  LDG.E.LTC128B.U16 R15, desc[UR20][R6.64+0xf2] ;  /* 0x0000f214060f7981 */ /* 0x000964000c1e1520 */
.L_x_145:
[----:B------:R-:W-:Y:S05]  /*9080*/  BSYNC B0 ;  /* 0x0000000000007941 */ /* 0x000fea0003800000 */
.L_x_144:
[----:B-1----:R-:W2:Y:S01]  /*9090*/  LDL.LU R8, [R1+0xfc] ;  /* 0x0000fc0001087983 */ /* 0x002ea20000300800 */
[----:B0--345:R-:W-:Y:S02]  /*90a0*/  HADD2.F32 R6, -RZ, R15.H0_H0 ;  /* 0x2000000fff067230 */ /* 0x039fe40000004100 */
[----:B------:R-:W-:Y:S01]  /*90b0*/  IMAD.X R7, RZ, RZ, R13, P0 ;  /* 0x000000ffff077224 */ /* 0x000fe200000e060d */
[----:B------:R-:W-:Y:S02]  /*90c0*/  ISETP.GT.AND P0, PT, R14, 0x40, PT ;  /* 0x000000400e00780c */ /* 0x000fe40003f04270 */
[----:B------:R-:W-:Y:S01]  /*90d0*/  FMUL R6, R6, UR22 ;  /* 0x0000001606067c20 */ /* 0x000fe20008400000 */
[----:B------:R-:W-:Y:S01]  /*90e0*/  IMAD R7, R7, UR16, RZ ;  /* 0x0000001007077c24 */ /* 0x000fe2000f8e02ff */
[----:B------:R-:W-:-:S03]  /*90f0*/  ISETP.GT.AND P3, PT, R0, RZ, P0 ;  /* 0x000000ff0000720c */ /* 0x000fc60000764270 */
[----:B------:R-:W-:Y:S02]  /*9100*/  IMAD R19, R18, UR17, R7 ;  /* 0x0000001112137c24 */ /* 0x000fe4000f8e0207 */
[----:B--2---:R-:W-:Y:S01]  /*9110*/  FFMA R6, R8, UR11, R6 ;  /* 0x0000000b08067c23 */ /* 0x004fe20008000006 */
[----:B------:R-:W-:-:S04]  /*9120*/  IMAD.WIDE.U32 R8, R18, UR16, R10 ;  /* 0x0000001012087c25 */ /* 0x000fc8000f8e000a */
[----:B------:R-:W-:Y:S01]  /*9130*/  F2FP.F16.F32.PACK_AB R16, RZ, R6 ;  /* 0x00000006ff10723e */ /* 0x000fe200000000ff */
[----:B------:R-:W-:Y:S01]  /*9140*/  IMAD.IADD R7, R9, 0x1, R19 ;  /* 0x0000000109077824 */ /* 0x000fe200078e0213 */
[----:B------:R-:W-:-:S03]  /*9150*/  LEA R6, P2, R8, UR18, 0x1 ;  /* 0x0000001208067c11 */ /* 0x000fc6000f8408ff */
[----:B------:R0:W-:Y:S01]  /*9160*/  @P1 STG.E.U16 desc[UR20][R4.64+0xf2], R16 ;  /* 0x0000f21004001986 */ /* 0x0001e2000c101514 */
[----:B------:R-:W-:-:S05]  /*9170*/  LEA.HI.X R7, R8, UR19, R7, 0x1, P2 ;  /* 0x0000001308077c11 */ /* 0x000fca00090f0c07 */
[----:B------:R-:W2:Y:S01]  /*9180*/  @P3 LDG.E.LTC128B.U16 R15, desc[UR20][R6.64] ;  /* 0x00000014060f3981 */ /* 0x000ea2000c1e1520 */
[----:B------:R-:W-:Y:S01]  /*9190*/  USHF.L.U32 UR4, UR14, 0x6, URZ ;  /* 0x000000060e047899 */ /* 0x000fe2000800063f */
[----:B------:R-:W-:Y:S01]  /*91a0*/  ISETP.GT.AND P2, PT, R0, 0x1, P0 ;  /* 0x000000010000780c */ /* 0x000fe20000744270 */
[----:B------:R-:W-:Y:S01]  /*91b0*/  USHF.L.U64.HI UR6, UR14, 0x6, UR15 ;  /* 0x000000060e067899 */ /* 0x000fe2000801020f */
[----:B------:R-:W-:Y:S01]  /*91c0*/  BSSY B0, `(.L_x_146) ;  /* 0x000000c000007945 */ /* 0x000fe20003800000 */
[----:B------:R-:W-:Y:S02]  /*91d0*/  USHF.L.U32 UR7, UR4, 0x1, URZ ;  /* 0x0000000104077899 */ /* 0x000fe4000800063f */
[----:B------:R-:W-:Y:S01]  /*91e0*/  USHF.L.U64.HI UR4, UR4, 0x1, UR6 ;  /* 0x0000000104047899 */ /* 0x000fe20008010206 */
[----:B--2---:R-:W-:-:S05]  /*91f0*/  HADD2.F32 R8, -RZ, R15.H0_H0 ;  /* 0x2000000fff087230 */ /* 0x004fca0000004100 */
[----:B------:R-:W-:Y:S01]  /*9200*/  FMUL R9, R8, UR22 ;  /* 0x0000001608097c20 */ /* 0x000fe20008400000 */
[----:B------:R-:W-:-:S03]  /*9210*/  IADD3 R8, P1, R2, UR7, RZ ;  /* 0x0000000702087c10 */ /* 0x000fc6000ff3e0ff */
[----:B------:R-:W-:-:S05]  /*9220*/  FFMA R9, R152, UR11, R9 ;  /* 0x0000000b98097c23 */ /* 0x000fca0008000009 */
[----:B0-----:R-:W-:Y:S02]  /*9230*/  F2FP.F16.F32.PACK_AB R5, RZ, R9 ;  /* 0x00000009ff05723e */ /* 0x001fe400000000ff */
[----:B------:R-:W-:-:S05]  /*9240*/  IADD3.X R9, R3, UR4, RZ, P1, !PT ;  /* 0x0000000403097c10 */ /* 0x000fca0008ffe4ff */
[----:B------:R0:W-:Y:S01]  /*9250*/  @P3 STG.E.U16 desc[UR20][R8.64], R5 ;  /* 0x0000000508003986 */ /* 0x0001e2000c101514 */
[----:B------:R-:W-:Y:S05]  /*9260*/  @!P2 BRA `(.L_x_147) ;  /* 0x000000000004a947 */ /* 0x000fea0003800000 */
[----:B------:R1:W5:Y:S02]  /*9270*/  LDG.E.LTC128B.U16 R15, desc[UR20][R6.64+0x2] ;  /* 0x00000214060f7981 */ /* 0x000364000c1e1520 */
.L_x_147:
[----:B------:R-:W-:Y:S05]  /*9280*/  BSYNC B0 ;  /* 0x0000000000007941 */ /* 0x000fea0003800000 */
.L_x_146:
[----:B-----5:R-:W-:Y:S01]  /*9290*/  HADD2.F32 R16, -RZ, R15.H0_H0 ;  /* 0x2000000fff107230 */ /* 0x020fe20000004100 */
[----:B------:R-:W-:Y:S01]  /*92a0*/  ISETP.GT.AND P1, PT, R14, 0x48, PT ;  /* 0x000000480e00780c */ /* 0x000fe20003f24270 */
[----:B0-----:R-:W-:Y:S01]  /*92b0*/  IMAD.WIDE.U32 R4, R18, R17, UR12 ;  /* 0x0000000c12047e25 */ /* 0x001fe2000f8e0011 */
[----:B------:R-:W-:Y:S03]  /*92c0*/  BSSY B0, `(.L_x_148) ;  /* 0x000000c000007945 */ /* 0x000fe60003800000 */
[----:B------:R-:W-:Y:S01]  /*92d0*/  FMUL R16, R16, UR22 ;  /* 0x0000001610107c20 */ /* 0x000fe20008400000 */
[----:B------:R-:W-:-:S03]  /*92e0*/  IADD3 R18, P3, R10, R4, RZ ;  /* 0x000000040a127210 */ /* 0x000fc60007f7e0ff */
[----:B------:R-:W-:Y:S01]  /*92f0*/  FFMA R16, R153, UR11, R16 ;  /* 0x0000000b99107c23 */ /* 0x000fe20008000010 */
[----:B------:R-:W-:Y:S02]  /*9300*/  IADD3.X R5, R11, R19, R5, P3, !PT ;  /* 0x000000130b057210 */ /* 0x000fe40001ffe405 */
[----:B------:R-:W-:Y:S02]  /*9310*/  ISETP.GT.AND P3, PT, R0, RZ, P1 ;  /* 0x000000ff0000720c */ /* 0x000fe40000f64270 */
[----:B------:R-:W-:Y:S02]  /*9320*/  F2FP.F16.F32.PACK_AB R16, RZ, R16 ;  /* 0x00000010ff10723e */ /* 0x000fe400000000ff */
[----:B------:R-:W-:-:S03]  /*9330*/  LEA R4, P4, R18, UR18, 0x1 ;  /* 0x0000001212047c11 */ /* 0x000fc6000f8808ff */
[----:B------:R0:W-:Y:S01]  /*9340*/  @P2 STG.E.U16 desc[UR20][R8.64+0x2], R16 ;  /* 0x0000021008002986 */ /* 0x0001e2000c101514 */
[----:B------:R-:W-:-:S05]  /*9350*/  LEA.HI.X R5, R18, UR19, R5, 0x1, P4 ;  /* 0x0000001312057c11 */ /* 0x000fca000a0f0c05 */
[----:B------:R-:W-:Y:S05]  /*9360*/  @!P3 BRA `(.L_x_149) ;  /* 0x000000000004b947 */ /* 0x000fea0003800000 */
[----:B------:R2:W5:Y:S02]  /*9370*/  LDG.E.LTC128B.U16 R15, desc[UR20][R4.64] ;  /* 0x00000014040f7981 */ /* 0x000564000c1e1520 */
.L_x_149:
[----:B------:R-:W-:Y:S05]  /*9380*/  BSYNC B0 ;  /* 0x0000000000007941 */ /* 0x000fea0003800000 */
.L_x_148:
[----:B0----5:R-:W-:Y:S01]  /*9390*/  HADD2.F32 R16, -RZ, R15.H0_H0 ;  /* 0x2000000fff107230 */ /* 0x021fe20000004100 */
[----:B------:R-:W-:Y:S01]  /*93a0*/  IADD3 R18, P4, R8, UR8, RZ ;  /* 0x0000000808127c10 */ /* 0x000fe2000ff9e0ff */
[----:B------:R-:W-:Y:S01]  /*93b0*/  BSSY B0, `(.L_x_150) ;  /* 0x0000009000007945 */ /* 0x000fe20003800000 */
[----:B------:R-:W-:Y:S02]  /*93c0*/  ISETP.GT.AND P2, PT, R0, 0x1, P1 ;  /* 0x000000010000780c */ /* 0x000fe40000f44270 */
[----:B------:R-:W-:-:S04]  /*93d0*/  FMUL R19, R16, UR22 ;  /* 0x0000001610137c20 */ /* 0x000fc80008400000 */
[----:B------:R-:W-:-:S05]  /*93e0*/  FFMA R19, R154, UR11, R19 ;  /* 0x0000000b9a137c23 */ /* 0x000fca0008000013 */
[----:B------:R-:W-:Y:S02]  /*93f0*/  F2FP.F16.F32.PACK_AB R16, RZ, R19 ;  /* 0x00000013ff10723e */ /* 0x000fe400000000ff */
[----:B------:R-:W-:-:S05]  /*9400*/  IADD3.X R19, R9, UR5, RZ, P4, !PT ;  /* 0x0000000509137c10 */ /* 0x000fca000a7fe4ff */
[----:B------:R0:W-:Y:S01]  /*9410*/  @P3 STG.E.U16 desc[UR20][R18.64], R16 ;  /* 0x0000001012003986 */ /* 0x0001e2000c101514 */
[----:B------:R-:W-:Y:S05]  /*9420*/  @!P2 BRA `(.L_x_151) ;  /* 0x000000000004a947 */ /* 0x000fea0003800000 */
[----:B------:R3:W5:Y:S02]  /*9430*/  LDG.E.LTC128B.U16 R15, desc[UR20][R4.64+0x2] ;  /* 0x00000214040f7981 */ /* 0x000764000c1e1520 */
.L_x_151:
[----:B------:R-:W-:Y:S05]  /*9440*/  BSYNC B0 ;  /* 0x0000000000007941 */ /* 0x000fea0003800000 */
.L_x_150:
[----:B0----5:R-:W-:Y:S01]  /*9450*/  HADD2.F32 R16, -RZ, R15.H0_H0 ;  /* 0x2000000fff107230 */ /* 0x021fe20000004100 */
[----:B------:R-:W-:Y:S01]  /*9460*/  ISETP.GT.AND P3, PT, R0, 0x8, P0 ;  /* 0x000000080000780c */ /* 0x000fe20000764270 */
[----:B------:R-:W-:Y:S03]  /*9470*/  BSSY B0, `(.L_x_152) ;  /* 0x0000007000007945 */ /* 0x000fe60003800000 */
[----:B------:R-:W-:-:S04]  /*9480*/  FMUL R16, R16, UR22 ;  /* 0x0000001610107c20 */ /* 0x000fc80008400000 */
[----:B------:R-:W-:-:S05]  /*9490*/  FFMA R16, R155, UR11, R16 ;  /* 0x0000000b9b107c23 */ /* 0x000fca0008000010 */
[----:B------:R-:W-:-:S05]  /*94a0*/  F2FP.F16.F32.PACK_AB R16, RZ, R16 ;  /* 0x00000010ff10723e */ /* 0x000fca00000000ff */
[----:B------:R0:W-:Y:S01]  /*94b0*/  @P2 STG.E.U16 desc[UR20][R18.64+0x2], R16 ;  /* 0x0000021012002986 */ /* 0x0001e2000c101514 */
[----:B------:R-:W-:Y:S05]  /*94c0*/  @!P3 BRA `(.L_x_153) ;  /* 0x000000000004b947 */ /* 0x000fea0003800000 */
[----:B------:R4:W5:Y:S02]  /*94d0*/  LDG.E.LTC128B.U16 R15, desc[UR20][R6.64+0x10] ;  /* 0x00001014060f7981 */ /* 0x000964000c1e1520 */
.L_x_153:
[----:B------:R-:W-:Y:S05]  /*94e0*/  BSYNC B0 ;  /* 0x0000000000007941 */ /* 0x000fea0003800000 */
.L_x_152:
        /* <DEDUP_REMOVED lines=9> */
.L_x_155:
[----:B------:R-:W-:Y:S05]  /*9580*/  BSYNC B0 ;  /* 0x0000000000007941 */ /* 0x000fea0003800000 */
.L_x_154:
[----:B-----5:R-:W-:Y:S01]  /*9590*/  HADD2.F32 R16, -RZ, R15.H0_H0 ;  /* 0x2000000fff107230 */ /* 0x020fe20000004100 */
        /* <DEDUP_REMOVED lines=8> */
.L_x_157:
[----:B------:R-:W-:Y:S05]  /*9620*/  BSYNC B0 ;  /* 0x0000000000007941 */ /* 0x000fea0003800000 */
.L_x_156:
[----:B0----5:R-:W-:Y:S01]  /*9630*/  HADD2.F32 R16, -RZ, R15.H0_H0 ;  /* 0x2000000fff107230 */ /* 0x021fe20000004100 */
[----:B------:R-:W-:Y:S01]  /*9640*/  MOV R21, UR8 ;  /* 0x0000000800157c02 */ /* 0x000fe20008000f00 */
[----:B------:R-:W-:Y:S01]  /*9650*/  IMAD.U32 R23, RZ, RZ, UR5 ;  /* 0x00000005ff177e24 */ /* 0x000fe2000f8e00ff */
[----:B------:R-:W-:Y:S01]  /*9660*/  ISETP.GT.AND P2, PT, R0, 0x9, P1 ;  /* 0x000000090000780c */ /* 0x000fe20000f44270 */
[----:B------:R-:W-:Y:S01]  /*9670*/  BSSY B0, `(.L_x_158) ;  /* 0x0000009000007945 */ /* 0x000fe20003800000 */
[----:B------:R-:W-:Y:S01]  /*9680*/  FMUL R19, R16, UR22 ;  /* 0x0000001610137c20 */ /* 0x000fe20008400000 */
[----:B------:R-:W-:-:S03]  /*9690*/  IADD3 R18, P4, P5, R21, UR7, R2 ;  /* 0x0000000715127c10 */ /* 0x000fc6000fd9e002 */
[----:B------:R-:W-:-:S05]  /*96a0*/  FFMA R19, R158, UR11, R19 ;  /* 0x0000000b9e137c23 */ /* 0x000fca0008000013 */
[----:B------:R-:W-:Y:S02]  /*96b0*/  F2FP.F16.F32.PACK_AB R16, RZ, R19 ;  /* 0x00000013ff10723e */ /* 0x000fe400000000ff */
[----:B------:R-:W-:-:S05]  /*96c0*/  IADD3.X R19, R23, UR4, R3, P4, P5 ;  /* 0x0000000417137c10 */ /* 0x000fca000a7ea403 */
[----:B------:R0:W-:Y:S01]  /*96d0*/  @P3 STG.E.U16 desc[UR20][R18.64+0x10], R16 ;  /* 0x0000101012003986 */ /* 0x0001e2000c101514 */
[----:B------:R-:W-:Y:S05]  /*96e0*/  @!P2 BRA `(.L_x_159) ;  /* 0x000000000004a947 */ /* 0x000fea0003800000 */
[----:B------:R0:W5:Y:S02]  /*96f0*/  LDG.E.LTC128B.U16 R15, desc[UR20][R4.64+0x12] ;  /* 0x00001214040f7981 */ /* 0x000164000c1e1520 */
.L_x_159:
[----:B------:R-:W-:Y:S05]  /*9700*/  BSYNC B0 ;  /* 0x0000000000007941 */ /* 0x000fea0003800000 */
.L_x_158:
        /* <DEDUP_REMOVED lines=9> */
.L_x_161:
[----:B------:R-:W-:Y:S05]  /*97a0*/  BSYNC B0 ;  /* 0x0000000000007941 */ /* 0x000fea0003800000 */
.L_x_160:
        /* <DEDUP_REMOVED lines=9> */
.L_x_163:
[----:B------:R-:W-:Y:S05]  /*9840*/  BSYNC B0 ;  /* 0x0000000000007941 */ /* 0x000fea0003800000 */
.L_x_162:
        /* <DEDUP_REMOVED lines=9> */
.L_x_165:
[----:B------:R-:W-:Y:S05]  /*98e0*/  BSYNC B0 ;  /* 0x0000000000007941 */ /* 0x000fea0003800000 */
.L_x_164:
        /* <DEDUP_REMOVED lines=9> */
.L_x_167:
[----:B------:R-:W-:Y:S05]  /*9980*/  BSYNC B0 ;  /* 0x0000000000007941 */ /* 0x000fea0003800000 */
.L_x_166:
        /* <DEDUP_REMOVED lines=9> */
.L_x_169:
[----:B------:R-:W-:Y:S05]  /*9a20*/  BSYNC B0 ;  /* 0x0000000000007941 */ /* 0x000fea0003800000 */
.L_x_168:
        /* <DEDUP_REMOVED lines=9> */
.L_x_171:
[----:B------:R-:W-:Y:S05]  /*9ac0*/  BSYNC B0 ;  /* 0x0000000000007941 */ /* 0x000fea0003800000 */
.L_x_170:
        /* <DEDUP_REMOVED lines=9> */
.L_x_173:
[----:B------:R-:W-:Y:S05]  /*9b60*/  BSYNC B0 ;  /* 0x0000000000007941 */ /* 0x000fea0003800000 */
.L_x_172:
        /* <DEDUP_REMOVED lines=9> */
.L_x_175:
[----:B------:R-:W-:Y:S05]  /*9c00*/  BSYNC B0 ;  /* 0x0000000000007941 */ /* 0x000fea0003800000 */
.L_x_174:
        /* <DEDUP_REMOVED lines=9> */
.L_x_177:
[----:B------:R-:W-:Y:S05]  /*9ca0*/  BSYNC B0 ;  /* 0x0000000000007941 */ /* 0x000fea0003800000 */
.L_x_176:
        /* <DEDUP_REMOVED lines=9> */
.L_x_179:
[----:B------:R-:W-:Y:S05]  /*9d40*/  BSYNC B0 ;  /* 0x0000000000007941 */ /* 0x000fea0003800000 */
.L_x_178:
        /* <DEDUP_REMOVED lines=9> */
.L_x_181:
[----:B------:R-:W-:Y:S05]  /*9de0*/  BSYNC B0 ;  /* 0x0000000000007941 */ /* 0x000fea0003800000 */
.L_x_180:
        /* <DEDUP_REMOVED lines=9> */
.L_x_183:
[----:B------:R-:W-:Y:S05]  /*9e80*/  BSYNC B0 ;  /* 0x0000000000007941 */ /* 0x000fea0003800000 */
.L_x_182:
        /* <DEDUP_REMOVED lines=9> */
.L_x_185:
[----:B------:R-:W-:Y:S05]  /*9f20*/  BSYNC B0 ;  /* 0x0000000000007941 */ /* 0x000fea0003800000 */
.L_x_184:
        /* <DEDUP_REMOVED lines=9> */
.L_x_187:
[----:B------:R-:W-:Y:S05]  /*9fc0*/  BSYNC B0 ;  /* 0x0000000000007941 */ /* 0x000fea0003800000 */
.L_x_186:
        /* <DEDUP_REMOVED lines=9> */
.L_x_189:
[----:B------:R-:W-:Y:S05]  /*a060*/  BSYNC B0 ;  /* 0x0000000000007941 */ /* 0x000fea0003800000 */
.L_x_188:
        /* <DEDUP_REMOVED lines=9> */
.L_x_191:
[----:B------:R-:W-:Y:S05]  /*a100*/  BSYNC B0 ;  /* 0x0000000000007941 */ /* 0x000fea0003800000 */
.L_x_190:
        /* <DEDUP_REMOVED lines=9> */
.L_x_193:
[----:B------:R-:W-:Y:S05]  /*a1a0*/  BSYNC B0 ;  /* 0x0000000000007941 */ /* 0x000fea0003800000 */
.L_x_192:
        /* <DEDUP_REMOVED lines=9> */
.L_x_195:
[----:B------:R-:W-:Y:S05]  /*a240*/  BSYNC B0 ;  /* 0x0000000000007941 */ /* 0x000fea0003800000 */
.L_x_194:
        /* <DEDUP_REMOVED lines=9> */
.L_x_197:
[----:B------:R-:W-:Y:S05]  /*a2e0*/  BSYNC B0 ;  /* 0x0000000000007941 */ /* 0x000fea0003800000 */
.L_x_196:
        /* <DEDUP_REMOVED lines=9> */
.L_x_199:
[----:B------:R-:W-:Y:S05]  /*a380*/  BSYNC B0 ;  /* 0x0000000000007941 */ /* 0x000fea0003800000 */
.L_x_198:
        /* <DEDUP_REMOVED lines=9> */
.L_x_201:
[----:B------:R-:W-:Y:S05]  /*a420*/  BSYNC B0 ;  /* 0x0000000000007941 */ /* 0x000fea0003800000 */
.L_x_200:
        /* <DEDUP_REMOVED lines=9> */
.L_x_203:
[----:B------:R-:W-:Y:S05]  /*a4c0*/  BSYNC B0 ;  /* 0x0000000000007941 */ /* 0x000fea0003800000 */
.L_x_202:
        /* <DEDUP_REMOVED lines=9> */
.L_x_205:
[----:B------:R-:W-:Y:S05]  /*a560*/  BSYNC B0 ;  /* 0x0000000000007941 */ /* 0x000fea0003800000 */
.L_x_204:
        /* <DEDUP_REMOVED lines=9> */
.L_x_207:
[----:B------:R-:W-:Y:S05]  /*a600*/  BSYNC B0 ;  /* 0x0000000000007941 */ /* 0x000fea0003800000 */
.L_x_206:
        /* <DEDUP_REMOVED lines=9> */
.L_x_209:
[----:B------:R-:W-:Y:S05]  /*a6a0*/  BSYNC B0 ;  /* 0x0000000000007941 */ /* 0x000fea0003800000 */
.L_x_208:
        /* <DEDUP_REMOVED lines=9> */
.L_x_211:
[----:B------:R-:W-:Y:S05]  /*a740*/  BSYNC B0 ;  /* 0x0000000000007941 */ /* 0x000fea0003800000 */
.L_x_210:
        /* <DEDUP_REMOVED lines=9> */
.L_x_213:
[----:B------:R-:W-:Y:S05]  /*a7e0*/  BSYNC B0 ;  /* 0x0000000000007941 */ /* 0x000fea0003800000 */
.L_x_212:
        /* <DEDUP_REMOVED lines=9> */
.L_x_215:
[----:B------:R-:W-:Y:S05]  /*a880*/  BSYNC B0 ;  /* 0x0000000000007941 */ /* 0x000fea0003800000 */
.L_x_214:
        /* <DEDUP_REMOVED lines=9> */
.L_x_217:
[----:B------:R-:W-:Y:S05]  /*a920*/  BSYNC B0 ;  /* 0x0000000000007941 */ /* 0x000fea0003800000 */
.L_x_216:
        /* <DEDUP_REMOVED lines=9> */
.L_x_219:
[----:B------:R-:W-:Y:S05]  /*a9c0*/  BSYNC B0 ;  /* 0x0000000000007941 */ /* 0x000fea0003800000 */
.L_x_218:
        /* <DEDUP_REMOVED lines=9> */
.L_x_221:
[----:B------:R-:W-:Y:S05]  /*aa60*/  BSYNC B0 ;  /* 0x0000000000007941 */ /* 0x000fea0003800000 */
.L_x_220:
        /* <DEDUP_REMOVED lines=9> */
.L_x_223:
[----:B------:R-:W-:Y:S05]  /*ab00*/  BSYNC B0 ;  /* 0x0000000000007941 */ /* 0x000fea0003800000 */
.L_x_222:
        /* <DEDUP_REMOVED lines=9> */
.L_x_225:
[----:B------:R-:W-:Y:S05]  /*aba0*/  BSYNC B0 ;  /* 0x0000000000007941 */ /* 0x000fea0003800000 */
.L_x_224:
        /* <DEDUP_REMOVED lines=9> */
.L_x_227:
[----:B------:R-:W-:Y:S05]  /*ac40*/  BSYNC B0 ;  /* 0x0000000000007941 */ /* 0x000fea0003800000 */
.L_x_226:
        /* <DEDUP_REMOVED lines=9> */
.L_x_229:
[----:B------:R-:W-:Y:S05]  /*ace0*/  BSYNC B0 ;  /* 0x0000000000007941 */ /* 0x000fea0003800000 */
.L_x_228:
        /* <DEDUP_REMOVED lines=9> */
.L_x_231:
[----:B------:R-:W-:Y:S05]  /*ad80*/  BSYNC B0 ;  /* 0x0000000000007941 */ /* 0x000fea0003800000 */
.L_x_230:
        /* <DEDUP_REMOVED lines=9> */
.L_x_233:
[----:B------:R-:W-:Y:S05]  /*ae20*/  BSYNC B0 ;  /* 0x0000000000007941 */ /* 0x000fea0003800000 */
.L_x_232:
        /* <DEDUP_REMOVED lines=9> */
.L_x_235:
[----:B------:R-:W-:Y:S05]  /*aec0*/  BSYNC B0 ;  /* 0x0000000000007941 */ /* 0x000fea0003800000 */
.L_x_234:
        /* <DEDUP_REMOVED lines=9> */
.L_x_237:
[----:B------:R-:W-:Y:S05]  /*af60*/  BSYNC B0 ;  /* 0x0000000000007941 */ /* 0x000fea0003800000 */
.L_x_236:
        /* <DEDUP_REMOVED lines=9> */
.L_x_239:
[----:B------:R-:W-:Y:S05]  /*b000*/  BSYNC B0 ;  /* 0x0000000000007941 */ /* 0x000fea0003800000 */
.L_x_238:
        /* <DEDUP_REMOVED lines=9> */
.L_x_241:
[----:B------:R-:W-:Y:S05]  /*b0a0*/  BSYNC B0 ;  /* 0x0000000000007941 */ /* 0x000fea0003800000 */
.L_x_240:
        /* <DEDUP_REMOVED lines=9> */
.L_x_243:
[----:B------:R-:W-:Y:S05]  /*b140*/  BSYNC B0 ;  /* 0x0000000000007941 */ /* 0x000fea0003800000 */
.L_x_242:
        /* <DEDUP_REMOVED lines=9> */
.L_x_245:
[----:B------:R-:W-:Y:S05]  /*b1e0*/  BSYNC B0 ;  /* 0x0000000000007941 */ /* 0x000fea0003800000 */
.L_x_244:
        /* <DEDUP_REMOVED lines=9> */
.L_x_247:
[----:B------:R-:W-:Y:S05]  /*b280*/  BSYNC B0 ;  /* 0x0000000000007941 */ /* 0x000fea0003800000 */
.L_x_246:
        /* <DEDUP_REMOVED lines=9> */
.L_x_249:
[----:B------:R-:W-:Y:S05]  /*b320*/  BSYNC B0 ;  /* 0x0000000000007941 */ /* 0x000fea0003800000 */
.L_x_248:
        /* <DEDUP_REMOVED lines=9> */
.L_x_251:
[----:B------:R-:W-:Y:S05]  /*b3c0*/  BSYNC B0 ;  /* 0x0000000000007941 */ /* 0x000fea0003800000 */
.L_x_250:
        /* <DEDUP_REMOVED lines=9> */
.L_x_253:
[----:B------:R-:W-:Y:S05]  /*b460*/  BSYNC B0 ;  /* 0x0000000000007941 */ /* 0x000fea0003800000 */
.L_x_252:
        /* <DEDUP_REMOVED lines=9> */
.L_x_255:
[----:B------:R-:W-:Y:S05]  /*b500*/  BSYNC B0 ;  /* 0x0000000000007941 */ /* 0x000fea0003800000 */
.L_x_254:
        /* <DEDUP_REMOVED lines=9> */
.L_x_257:
[----:B------:R-:W-:Y:S05]  /*b5a0*/  BSYNC B0 ;  /* 0x0000000000007941 */ /* 0x000fea0003800000 */
.L_x_256:
        /* <DEDUP_REMOVED lines=9> */
.L_x_259:
[----:B------:R-:W-:Y:S05]  /*b640*/  BSYNC B0 ;  /* 0x0000000000007941 */ /* 0x000fea0003800000 */
.L_x_258:
        /* <DEDUP_REMOVED lines=9> */
.L_x_261:
[----:B------:R-:W-:Y:S05]  /*b6e0*/  BSYNC B0 ;  /* 0x0000000000007941 */ /* 0x000fea0003800000 */
.L_x_260:
        /* <DEDUP_REMOVED lines=9> */
.L_x_263:
[----:B------:R-:W-:Y:S05]  /*b780*/  BSYNC B0 ;  /* 0x0000000000007941 */ /* 0x000fea0003800000 */
.L_x_262:
        /* <DEDUP_REMOVED lines=9> */
.L_x_265:
[----:B------:R-:W-:Y:S05]  /*b820*/  BSYNC B0 ;  /* 0x0000000000007941 */ /* 0x000fea0003800000 */
.L_x_264:
        /* <DEDUP_REMOVED lines=9> */
.L_x_267:
[----:B------:R-:W-:Y:S05]  /*b8c0*/  BSYNC B0 ;  /* 0x0000000000007941 */ /* 0x000fea0003800000 */
.L_x_266:
[----:B01--45:R-:W-:Y:S01]  /*b8d0*/  HADD2.F32 R6, -RZ, R15.H0_H0 ;  /* 0x2000000fff067230 */ /* 0x033fe20000004100 */
        /* <DEDUP_REMOVED lines=8> */
.L_x_269:
[----:B------:R-:W-:Y:S05]  /*b960*/  BSYNC B0 ;  /* 0x0000000000007941 */ /* 0x000fea0003800000 */
.L_x_268:
[----:B0----5:R-:W-:Y:S01]  /*b970*/  HADD2.F32 R6, -RZ, R15.H0_H0 ;  /* 0x2000000fff067230 */ /* 0x021fe20000004100 */
[----:B------:R-:W-:Y:S01]  /*b980*/  ISETP.GT.AND P1, PT, R0, 0x79, P1 ;  /* 0x000000790000780c */ /* 0x000fe20000f24270 */
[----:B------:R-:W-:Y:S01]  /*b990*/  BSSY B0, `(.L_x_270) ;  /* 0x000000b000007945 */ /* 0x000fe20003800000 */
[----:B------:R-:W-:Y:S02]  /*b9a0*/  IADD3 R20, P0, R12, 0x80, RZ ;  /* 0x000000800c147810 */ /* 0x000fe40007f1e0ff */
[----:B------:R-:W-:Y:S01]  /*b9b0*/  FMUL R7, R6, UR22 ;  /* 0x0000001606077c20 */ /* 0x000fe20008400000 */
[----:B------:R-:W-:-:S03]  /*b9c0*/  @P2 IMAD.MOV.U32 R6, RZ, RZ, R18 ;  /* 0x000000ffff062224 */ /* 0x000fc600078e0012 */
[----:B------:R-:W-:-:S05]  /*b9d0*/  FFMA R7, R214, UR11, R7 ;  /* 0x0000000bd6077c23 */ /* 0x000fca0008000007 */
[----:B------:R-:W-:-:S04]  /*b9e0*/  F2FP.F16.F32.PACK_AB R7, RZ, R7 ;  /* 0x00000007ff07723e */ /* 0x000fc800000000ff */
[----:B------:R-:W-:Y:S01]  /*b9f0*/  PRMT R8, R7, 0x7610, R8 ;  /* 0x0000761007087816 */ /* 0x000fe20000000008 */
[----:B------:R-:W-:-:S05]  /*ba00*/  @P2 IMAD.MOV.U32 R7, RZ, RZ, R19 ;  /* 0x000000ffff072224 */ /* 0x000fca00078e0013 */
[----:B------:R0:W-:Y:S01]  /*ba10*/  @P2 STG.E.U16 desc[UR20][R6.64+0xf0], R8 ;  /* 0x0000f00806002986 */ /* 0x0001e2000c101514 */
[----:B------:R-:W-:Y:S05]  /*ba20*/  @!P1 BRA `(.L_x_271) ;  /* 0x0000000000049947 */ /* 0x000fea0003800000 */
[----:B------:R4:W5:Y:S02]  /*ba30*/  LDG.E.LTC128B.U16 R15, desc[UR20][R4.64+0xf2] ;  /* 0x0000f214040f7981 */ /* 0x000964000c1e1520 */
.L_x_271:
[----:B------:R-:W-:Y:S05]  /*ba40*/  BSYNC B0 ;  /* 0x0000000000007941 */ /* 0x000fea0003800000 */
.L_x_270:
[----:B-12345:R-:W-:Y:S01]  /*ba50*/  HADD2.F32 R4, -RZ, R15.H0_H0 ;  /* 0x2000000fff047230 */ /* 0x03efe20000004100 */
[----:B------:R-:W-:Y:S01]  /*ba60*/  IADD3.X R5, RZ, R13, RZ, P0, !PT ;  /* 0x0000000dff057210 */ /* 0x000fe200007fe4ff */
[----:B0-----:R-:W-:Y:S01]  /*ba70*/  IMAD.WIDE.U32 R6, R20, UR16, R10 ;  /* 0x0000001014067c25 */ /* 0x001fe2000f8e000a */
[----:B------:R-:W-:-:S03]  /*ba80*/  ISETP.GT.AND P0, PT, R14, 0x80, PT ;  /* 0x000000800e00780c */ /* 0x000fc60003f04270 */
[----:B------:R-:W-:Y:S01]  /*ba90*/  FMUL R4, R4, UR22 ;  /* 0x0000001604047c20 */ /* 0x000fe20008400000 */
[----:B------:R-:W-:Y:S01]  /*baa0*/  IMAD R5, R5, UR16, RZ ;  /* 0x0000001005057c24 */ /* 0x000fe2000f8e02ff */
[----:B------:R-:W-:Y:S02]  /*bab0*/  ISETP.GT.AND P3, PT, R0, RZ, P0 ;  /* 0x000000ff0000720c */ /* 0x000fe40000764270 */
[----:B------:R-:W-:Y:S01]  /*bac0*/  FFMA R4, R215, UR11, R4 ;  /* 0x0000000bd7047c23 */ /* 0x000fe20008000004 */
[----:B------:R-:W-:-:S04]  /*bad0*/  IMAD R21, R20, UR17, R5 ;  /* 0x0000001114157c24 */ /* 0x000fc8000f8e0205 */
[----:B------:R-:W-:Y:S01]  /*bae0*/  F2FP.F16.F32.PACK_AB R8, RZ, R4 ;  /* 0x00000004ff08723e */ /* 0x000fe200000000ff */
[----:B------:R-:W-:Y:S01]  /*baf0*/  IMAD.IADD R5, R7, 0x1, R21 ;  /* 0x0000000107057824 */ /* 0x000fe200078e0215 */
[----:B------:R-:W-:Y:S02]  /*bb00*/  LEA R4, P2, R6, UR18, 0x1 ;  /* 0x0000001206047c11 */ /* 0x000fe4000f8408ff */
[----:B------:R-:W-:Y:S02]  /*bb10*/  PRMT R9, R8, 0x7610, R9 ;  /* 0x0000761008097816 */ /* 0x000fe40000000009 */
[----:B------:R-:W-:-:S03]  /*bb20*/  LEA.HI.X R5, R6, UR19, R5, 0x1, P2 ;  /* 0x0000001306057c11 */ /* 0x000fc600090f0c05 */
[----:B------:R0:W-:Y:S04]  /*bb30*/  @P1 STG.E.U16 desc[UR20][R18.64+0xf2], R9 ;  /* 0x0000f20912001986 */ /* 0x0001e8000c101514 */
[----:B------:R-:W2:Y:S01]  /*bb40*/  @P3 LDG.E.LTC128B.U16 R15, desc[UR20][R4.64] ;  /* 0x00000014040f3981 */ /* 0x000ea2000c1e1520 */
[----:B------:R-:W-:Y:S01]  /*bb50*/  USHF.L.U32 UR4, UR14, 0x8, URZ ;  /* 0x000000080e047899 */ /* 0x000fe2000800063f */
[----:B------:R-:W-:Y:S01]  /*bb60*/  ISETP.GT.AND P2, PT, R0, 0x1, P0 ;  /* 0x000000010000780c */ /* 0x000fe20000744270 */
[----:B------:R-:W-:Y:S01]  /*bb70*/  USHF.L.U64.HI UR6, UR14, 0x8, UR15 ;  /* 0x000000080e067899 */ /* 0x000fe2000801020f */
[----:B------:R-:W-:Y:S03]  /*bb80*/  BSSY B0, `(.L_x_272) ;  /* 0x000000a000007945 */ /* 0x000fe60003800000 */
[----:B------:R-:W-:-:S04]  /*bb90*/  IADD3 R8, P1, R2, UR4, RZ ;  /* 0x0000000402087c10 */ /* 0x000fc8000ff3e0ff */
[----:B0-----:R-:W-:Y:S01]  /*bba0*/  IADD3.X R9, R3, UR6, RZ, P1, !PT ;  /* 0x0000000603097c10 */ /* 0x001fe20008ffe4ff */
[----:B--2---:R-:W-:-:S05]  /*bbb0*/  HADD2.F32 R6, -RZ, R15.H0_H0 ;  /* 0x2000000fff067230 */ /* 0x004fca0000004100 */
[----:B------:R-:W-:-:S04]  /*bbc0*/  FMUL R7, R6, UR22 ;  /* 0x0000001606077c20 */ /* 0x000fc80008400000 */
[----:B------:R-:W-:-:S05]  /*bbd0*/  FFMA R7, R88, UR11, R7 ;  /* 0x0000000b58077c23 */ /* 0x000fca0008000007 */
[----:B------:R-:W-:-:S05]  /*bbe0*/  F2FP.F16.F32.PACK_AB R7, RZ, R7 ;  /* 0x00000007ff07723e */ /* 0x000fca00000000ff */
[----:B------:R0:W-:Y:S01]  /*bbf0*/  @P3 STG.E.U16 desc[UR20][R8.64], R7 ;  /* 0x0000000708003986 */ /* 0x0001e2000c101514 */
[----:B------:R-:W-:Y:S05]  /*bc00*/  @!P2 BRA `(.L_x_273) ;  /* 0x000000000004a947 */ /* 0x000fea0003800000 */
[----:B------:R1:W5:Y:S02]  /*bc10*/  LDG.E.LTC128B.U16 R15, desc[UR20][R4.64+0x2] ;  /* 0x00000214040f7981 */ /* 0x000364000c1e1520 */
.L_x_273:
[----:B------:R-:W-:Y:S05]  /*bc20*/  BSYNC B0 ;  /* 0x0000000000007941 */ /* 0x000fea0003800000 */
.L_x_272:
        /* <DEDUP_REMOVED lines=15> */
.L_x_275:
[----:B------:R-:W-:Y:S05]  /*bd20*/  BSYNC B0 ;  /* 0x0000000000007941 */ /* 0x000fea0003800000 */
.L_x_274:
        /* <DEDUP_REMOVED lines=11> */
.L_x_277:
[----:B------:R-:W-:Y:S05]  /*bde0*/  BSYNC B0 ;  /* 0x0000000000007941 */ /* 0x000fea0003800000 */
.L_x_276:
        /* <DEDUP_REMOVED lines=9> */
.L_x_279:
[----:B------:R-:W-:Y:S05]  /*be80*/  BSYNC B0 ;  /* 0x0000000000007941 */ /* 0x000fea0003800000 */
.L_x_278:
        /* <DEDUP_REMOVED lines=9> */
.L_x_281:
[----:B------:R-:W-:Y:S05]  /*bf20*/  BSYNC B0 ;  /* 0x0000000000007941 */ /* 0x000fea0003800000 */
.L_x_280:
        /* <DEDUP_REMOVED lines=9> */
.L_x_283:
[----:B------:R-:W-:Y:S05]  /*bfc0*/  BSYNC B0 ;  /* 0x0000000000007941 */ /* 0x000fea0003800000 */
.L_x_282:
[----:B0----5:R-:W-:Y:S01]  /*bfd0*/  HADD2.F32 R16, -RZ, R15.H0_H0 ;  /* 0x2000000fff107230 */ /* 0x021fe20000004100 */
[----:B------:R-:W-:Y:S01]  /*bfe0*/  ISETP.GT.AND P2, PT, R0, 0x9, P1 ;  /* 0x000000090000780c */ /* 0x000fe20000f44270 */
[----:B------:R-:W-:Y:S01]  /*bff0*/  IMAD.U32 R21, RZ, RZ, UR4 ;  /* 0x00000004ff157e24 */ /* 0x000fe2000f8e00ff */
[----:B------:R-:W-:Y:S01]  /*c000*/  BSSY B0, `(.L_x_284) ;  /* 0x000000a000007945 */ /* 0x000fe20003800000 */
[----:B------:R-:W-:Y:S02]  /*c010*/  IMAD.U32 R23, RZ, RZ, UR6 ;  /* 0x00000006ff177e24 */ /* 0x000fe4000f8e00ff */
        /* <DEDUP_REMOVED lines=8> */
.L_x_285:
[----:B------:R-:W-:Y:S05]  /*c0a0*/  BSYNC B0 ;  /* 0x0000000000007941 */ /* 0x000fea0003800000 */
.L_x_284:
        /* <DEDUP_REMOVED lines=9> */
.L_x_287:
[----:B------:R-:W-:Y:S05]  /*c140*/  BSYNC B0 ;  /* 0x0000000000007941 */ /* 0x000fea0003800000 */
.L_x_286:
        /* <DEDUP_REMOVED lines=9> */
.L_x_289:
[----:B------:R-:W-:Y:S05]  /*c1e0*/  BSYNC B0 ;  /* 0x0000000000007941 */ /* 0x000fea0003800000 */
.L_x_288:
        /* <DEDUP_REMOVED lines=9> */
.L_x_291:
[----:B------:R-:W-:Y:S05]  /*c280*/  BSYNC B0 ;  /* 0x0000000000007941 */ /* 0x000fea0003800000 */
.L_x_290:
        /* <DEDUP_REMOVED lines=9> */
.L_x_293:
[----:B------:R-:W-:Y:S05]  /*c320*/  BSYNC B0 ;  /* 0x0000000000007941 */ /* 0x000fea0003800000 */
.L_x_292:
        /* <DEDUP_REMOVED lines=9> */
.L_x_295:
[----:B------:R-:W-:Y:S05]  /*c3c0*/  BSYNC B0 ;  /* 0x0000000000007941 */ /* 0x000fea0003800000 */
.L_x_294:
        /* <DEDUP_REMOVED lines=9> */
.L_x_297:
[----:B------:R-:W-:Y:S05]  /*c460*/  BSYNC B0 ;  /* 0x0000000000007941 */ /* 0x000fea0003800000 */
.L_x_296:
        /* <DEDUP_REMOVED lines=9> */
.L_x_299:
[----:B------:R-:W-:Y:S05]  /*c500*/  BSYNC B0 ;  /* 0x0000000000007941 */ /* 0x000fea0003800000 */
.L_x_298:
        /* <DEDUP_REMOVED lines=9> */
.L_x_301:
[----:B------:R-:W-:Y:S05]  /*c5a0*/  BSYNC B0 ;  /* 0x0000000000007941 */ /* 0x000fea0003800000 */
.L_x_300:
        /* <DEDUP_REMOVED lines=9> */
.L_x_303:
[----:B------:R-:W-:Y:S05]  /*c640*/  BSYNC B0 ;  /* 0x0000000000007941 */ /* 0x000fea0003800000 */
.L_x_302:
        /* <DEDUP_REMOVED lines=9> */
.L_x_305:
[----:B------:R-:W-:Y:S05]  /*c6e0*/  BSYNC B0 ;  /* 0x0000000000007941 */ /* 0x000fea0003800000 */
.L_x_304:
        /* <DEDUP_REMOVED lines=9> */
.L_x_307:
[----:B------:R-:W-:Y:S05]  /*c780*/  BSYNC B0 ;  /* 0x0000000000007941 */ /* 0x000fea0003800000 */
.L_x_306:
        /* <DEDUP_REMOVED lines=9> */
.L_x_309:
[----:B------:R-:W-:Y:S05]  /*c820*/  BSYNC B0 ;  /* 0x0000000000007941 */ /* 0x000fea0003800000 */
.L_x_308:
        /* <DEDUP_REMOVED lines=9> */
.L_x_311:
[----:B------:R-:W-:Y:S05]  /*c8c0*/  BSYNC B0 ;  /* 0x0000000000007941 */ /* 0x000fea0003800000 */
.L_x_310:
        /* <DEDUP_REMOVED lines=9> */
.L_x_313:
[----:B------:R-:W-:Y:S05]  /*c960*/  BSYNC B0 ;  /* 0x0000000000007941 */ /* 0x000fea0003800000 */
.L_x_312:
        /* <DEDUP_REMOVED lines=9> */
.L_x_315:
[----:B------:R-:W-:Y:S05]  /*ca00*/  BSYNC B0 ;  /* 0x0000000000007941 */ /* 0x000fea0003800000 */
.L_x_314:
        /* <DEDUP_REMOVED lines=9> */
.L_x_317:
[----:B------:R-:W-:Y:S05]  /*caa0*/  BSYNC B0 ;  /* 0x0000000000007941 */ /* 0x000fea0003800000 */
.L_x_316:
        /* <DEDUP_REMOVED lines=9> */
.L_x_319:
[----:B------:R-:W-:Y:S05]  /*cb40*/  BSYNC B0 ;  /* 0x0000000000007941 */ /* 0x000fea0003800000 */
.L_x_318:
        /* <DEDUP_REMOVED lines=9> */
.L_x_321:
[----:B------:R-:W-:Y:S05]  /*cbe0*/  BSYNC B0 ;  /* 0x0000000000007941 */ /* 0x000fea0003800000 */
.L_x_320:
        /* <DEDUP_REMOVED lines=9> */
.L_x_323:
[----:B------:R-:W-:Y:S05]  /*cc80*/  BSYNC B0 ;  /* 0x0000000000007941 */ /* 0x000fea0003800000 */
.L_x_322:
        /* <DEDUP_REMOVED lines=9> */
.L_x_325:
[----:B------:R-:W-:Y:S05]  /*cd20*/  BSYNC B0 ;  /* 0x0000000000007941 */ /* 0x000fea0003800000 */
.L_x_324:
        /* <DEDUP_REMOVED lines=9> */
.L_x_327:
[----:B------:R-:W-:Y:S05]  /*cdc0*/  BSYNC B0 ;  /* 0x0000000000007941 */ /* 0x000fea0003800000 */
.L_x_326:
        /* <DEDUP_REMOVED lines=9> */
.L_x_329:
[----:B------:R-:W-:Y:S05]  /*ce60*/  BSYNC B0 ;  /* 0x0000000000007941 */ /* 0x000fea0003800000 */
.L_x_328:
        /* <DEDUP_REMOVED lines=9> */
.L_x_331:
[----:B------:R-:W-:Y:S05]  /*cf00*/  BSYNC B0 ;  /* 0x0000000000007941 */ /* 0x000fea0003800000 */
.L_x_330:
        /* <DEDUP_REMOVED lines=9> */
.L_x_333:
[----:B------:R-:W-:Y:S05]  /*cfa0*/  BSYNC B0 ;  /* 0x0000000000007941 */ /* 0x000fea0003800000 */
.L_x_332:
        /* <DEDUP_REMOVED lines=9> */
.L_x_335:
[----:B------:R-:W-:Y:S05]  /*d040*/  BSYNC B0 ;  /* 0x0000000000007941 */ /* 0x000fea0003800000 */
.L_x_334:
        /* <DEDUP_REMOVED lines=9> */
.L_x_337:
[----:B------:R-:W-:Y:S05]  /*d0e0*/  BSYNC B0 ;  /* 0x0000000000007941 */ /* 0x000fea0003800000 */
.L_x_336:
        /* <DEDUP_REMOVED lines=9> */
.L_x_339:
[----:B------:R-:W-:Y:S05]  /*d180*/  BSYNC B0 ;  /* 0x0000000000007941 */ /* 0x000fea0003800000 */
.L_x_338:
        /* <DEDUP_REMOVED lines=9> */
.L_x_341:
[----:B------:R-:W-:Y:S05]  /*d220*/  BSYNC B0 ;  /* 0x0000000000007941 */ /* 0x000fea0003800000 */
.L_x_340:
        /* <DEDUP_REMOVED lines=9> */
.L_x_343:
[----:B------:R-:W-:Y:S05]  /*d2c0*/  BSYNC B0 ;  /* 0x0000000000007941 */ /* 0x000fea0003800000 */
.L_x_342:
        /* <DEDUP_REMOVED lines=9> */
.L_x_345:
[----:B------:R-:W-:Y:S05]  /*d360*/  BSYNC B0 ;  /* 0x0000000000007941 */ /* 0x000fea0003800000 */
.L_x_344:
        /* <DEDUP_REMOVED lines=9> */
.L_x_347:
[----:B------:R-:W-:Y:S05]  /*d400*/  BSYNC B0 ;  /* 0x0000000000007941 */ /* 0x000fea0003800000 */
.L_x_346:
        /* <DEDUP_REMOVED lines=9> */
.L_x_349:
[----:B------:R-:W-:Y:S05]  /*d4a0*/  BSYNC B0 ;  /* 0x0000000000007941 */ /* 0x000fea0003800000 */
.L_x_348:
        /* <DEDUP_REMOVED lines=9> */
.L_x_351:
[----:B------:R-:W-:Y:S05]  /*d540*/  BSYNC B0 ;  /* 0x0000000000007941 */ /* 0x000fea0003800000 */
.L_x_350:
        /* <DEDUP_REMOVED lines=9> */
.L_x_353:
[----:B------:R-:W-:Y:S05]  /*d5e0*/  BSYNC B0 ;  /* 0x0000000000007941 */ /* 0x000fea0003800000 */
.L_x_352:
        /* <DEDUP_REMOVED lines=9> */
.L_x_355:
[----:B------:R-:W-:Y:S05]  /*d680*/  BSYNC B0 ;  /* 0x0000000000007941 */ /* 0x000fea0003800000 */
.L_x_354:
        /* <DEDUP_REMOVED lines=9> */
.L_x_357:
[----:B------:R-:W-:Y:S05]  /*d720*/  BSYNC B0 ;  /* 0x0000000000007941 */ /* 0x000fea0003800000 */
.L_x_356:
        /* <DEDUP_REMOVED lines=9> */
.L_x_359:
[----:B------:R-:W-:Y:S05]  /*d7c0*/  BSYNC B0 ;  /* 0x0000000000007941 */ /* 0x000fea0003800000 */
.L_x_358:
        /* <DEDUP_REMOVED lines=9> */
.L_x_361:
[----:B------:R-:W-:Y:S05]  /*d860*/  BSYNC B0 ;  /* 0x0000000000007941 */ /* 0x000fea0003800000 */
.L_x_360:
        /* <DEDUP_REMOVED lines=9> */
.L_x_363:
[----:B------:R-:W-:Y:S05]  /*d900*/  BSYNC B0 ;  /* 0x0000000000007941 */ /* 0x000fea0003800000 */
.L_x_362:
        /* <DEDUP_REMOVED lines=9> */
.L_x_365:
[----:B------:R-:W-:Y:S05]  /*d9a0*/  BSYNC B0 ;  /* 0x0000000000007941 */ /* 0x000fea0003800000 */
.L_x_364:
        /* <DEDUP_REMOVED lines=9> */
.L_x_367:
[----:B------:R-:W-:Y:S05]  /*da40*/  BSYNC B0 ;  /* 0x0000000000007941 */ /* 0x000fea0003800000 */
.L_x_366:
        /* <DEDUP_REMOVED lines=9> */
.L_x_369:
[----:B------:R-:W-:Y:S05]  /*dae0*/  BSYNC B0 ;  /* 0x0000000000007941 */ /* 0x000fea0003800000 */
.L_x_368:
        /* <DEDUP_REMOVED lines=9> */
.L_x_371:
[----:B------:R-:W-:Y:S05]  /*db80*/  BSYNC B0 ;  /* 0x0000000000007941 */ /* 0x000fea0003800000 */
.L_x_370:
        /* <DEDUP_REMOVED lines=9> */
.L_x_373:
[----:B------:R-:W-:Y:S05]  /*dc20*/  BSYNC B0 ;  /* 0x0000000000007941 */ /* 0x000fea0003800000 */
.L_x_372:
        /* <DEDUP_REMOVED lines=9> */
.L_x_375:
[----:B------:R-:W-:Y:S05]  /*dcc0*/  BSYNC B0 ;  /* 0x0000000000007941 */ /* 0x000fea0003800000 */
.L_x_374:
        /* <DEDUP_REMOVED lines=9> */
.L_x_377:
[----:B------:R-:W-:Y:S05]  /*dd60*/  BSYNC B0 ;  /* 0x0000000000007941 */ /* 0x000fea0003800000 */
.L_x_376:
        /* <DEDUP_REMOVED lines=9> */
.L_x_379:
[----:B------:R-:W-:Y:S05]  /*de00*/  BSYNC B0 ;  /* 0x0000000000007941 */ /* 0x000fea0003800000 */
.L_x_378:
        /* <DEDUP_REMOVED lines=9> */
.L_x_381:
[----:B------:R-:W-:Y:S05]  /*dea0*/  BSYNC B0 ;  /* 0x0000000000007941 */ /* 0x000fea0003800000 */
.L_x_380:
        /* <DEDUP_REMOVED lines=9> */
.L_x_383:
[----:B------:R-:W-:Y:S05]  /*df40*/  BSYNC B0 ;  /* 0x0000000000007941 */ /* 0x000fea0003800000 */
.L_x_382:
        /* <DEDUP_REMOVED lines=9> */
.L_x_385:
[----:B------:R-:W-:Y:S05]  /*dfe0*/  BSYNC B0 ;  /* 0x0000000000007941 */ /* 0x000fea0003800000 */
.L_x_384:
        /* <DEDUP_REMOVED lines=9> */
.L_x_387:
[----:B------:R-:W-:Y:S05]  /*e080*/  BSYNC B0 ;  /* 0x0000000000007941 */ /* 0x000fea0003800000 */
.L_x_386:
        /* <DEDUP_REMOVED lines=9> */
.L_x_389:
[----:B------:R-:W-:Y:S05]  /*e120*/  BSYNC B0 ;  /* 0x0000000000007941 */ /* 0x000fea0003800000 */
.L_x_388:
        /* <DEDUP_REMOVED lines=9> */
.L_x_391:
[----:B------:R-:W-:Y:S05]  /*e1c0*/  BSYNC B0 ;  /* 0x0000000000007941 */ /* 0x000fea0003800000 */
.L_x_390:
        /* <DEDUP_REMOVED lines=9> */
.L_x_393:
[----:B------:R-:W-:Y:S05]  /*e260*/  BSYNC B0 ;  /* 0x0000000000007941 */ /* 0x000fea0003800000 */
.L_x_392:
        /* <DEDUP_REMOVED lines=9> */
.L_x_395:
[----:B------:R-:W-:Y:S05]  /*e300*/  BSYNC B0 ;  /* 0x0000000000007941 */ /* 0x000fea0003800000 */
.L_x_394:
[----:B0----5:R-:W-:Y:S01]  /*e310*/  HADD2.F32 R4, -RZ, R15.H0_H0 ;  /* 0x2000000fff047230 */ /* 0x021fe20000004100 */
[----:B------:R-:W-:Y:S01]  /*e320*/  ISETP.GT.AND P1, PT, R0, 0x79, P1 ;  /* 0x000000790000780c */ /* 0x000fe20000f24270 */
[----:B------:R-:W-:Y:S01]  /*e330*/  BSSY B0, `(.L_x_396) ;  /* 0x000000b000007945 */ /* 0x000fe20003800000 */
[----:B------:R-:W-:Y:S02]  /*e340*/  IADD3 R8, P0, R12, 0xc0, RZ ;  /* 0x000000c00c087810 */ /* 0x000fe40007f1e0ff */
[----:B------:R-:W-:Y:S01]  /*e350*/  FMUL R5, R4, UR22 ;  /* 0x0000001604057c20 */ /* 0x000fe20008400000 */
[----:B------:R-:W-:-:S03]  /*e360*/  @P2 MOV R4, R18 ;  /* 0x0000001200042202 */ /* 0x000fc60000000f00 */
[----:B------:R-:W-:-:S05]  /*e370*/  FFMA R5, R150, UR11, R5 ;  /* 0x0000000b96057c23 */ /* 0x000fca0008000005 */
[----:B------:R-:W-:-:S04]  /*e380*/  F2FP.F16.F32.PACK_AB R5, RZ, R5 ;  /* 0x00000005ff05723e */ /* 0x000fc800000000ff */
[----:B------:R-:W-:Y:S01]  /*e390*/  PRMT R9, R5, 0x7610, R9 ;  /* 0x0000761005097816 */ /* 0x000fe20000000009 */
[----:B------:R-:W-:-:S05]  /*e3a0*/  @P2 IMAD.MOV.U32 R5, RZ, RZ, R19 ;  /* 0x000000ffff052224 */ /* 0x000fca00078e0013 */
[----:B------:R0:W-:Y:S01]  /*e3b0*/  @P2 STG.E.U16 desc[UR20][R4.64+0xf0], R9 ;  /* 0x0000f00904002986 */ /* 0x0001e2000c101514 */
[----:B------:R-:W-:Y:S05]  /*e3c0*/  @!P1 BRA `(.L_x_397) ;  /* 0x0000000000049947 */ /* 0x000fea0003800000 */
[----:B------:R4:W5:Y:S02]  /*e3d0*/  LDG.E.LTC128B.U16 R15, desc[UR20][R6.64+0xf2] ;  /* 0x0000f214060f7981 */ /* 0x000964000c1e1520 */
.L_x_397:
[----:B------:R-:W-:Y:S05]  /*e3e0*/  BSYNC B0 ;  /* 0x0000000000007941 */ /* 0x000fea0003800000 */
.L_x_396:
[----:B0----5:R-:W-:Y:S02]  /*e3f0*/  HADD2.F32 R4, -RZ, R15.H0_H0 ;  /* 0x2000000fff047230 */ /* 0x021fe40000004100 */
[----:B------:R-:W-:Y:S01]  /*e400*/  IMAD.X R12, RZ, RZ, R13, P0 ;  /* 0x000000ffff0c7224 */ /* 0x000fe200000e060d */
[----:B------:R-:W-:Y:S01]  /*e410*/  ISETP.GT.AND P0, PT, R14, 0xc0, PT ;  /* 0x000000c00e00780c */ /* 0x000fe20003f04270 */
[----:B-1234-:R-:W-:-:S04]  /*e420*/  IMAD.WIDE.U32 R6, R8, UR16, R10 ;  /* 0x0000001008067c25 */ /* 0x01efc8000f8e000a */
[----:B------:R-:W-:Y:S01]  /*e430*/  FMUL R4, R4, UR22 ;  /* 0x0000001604047c20 */ /* 0x000fe20008400000 */
[----:B------:R-:W-:Y:S01]  /*e440*/  ISETP.GT.AND P2, PT, R0, RZ, P0 ;  /* 0x000000ff0000720c */ /* 0x000fe20000744270 */
[----:B------:R-:W-:Y:S02]  /*e450*/  IMAD R5, R12, UR16, RZ ;  /* 0x000000100c057c24 */ /* 0x000fe4000f8e02ff */
[----:B------:R-:W-:Y:S02]  /*e460*/  FFMA R4, R151, UR11, R4 ;  /* 0x0000000b97047c23 */ /* 0x000fe40008000004 */
[----:B------:R-:W-:-:S03]  /*e470*/  IMAD R13, R8, UR17, R5 ;  /* 0x00000011080d7c24 */ /* 0x000fc6000f8e0205 */
[----:B------:R-:W-:Y:S01]  /*e480*/  F2FP.F16.F32.PACK_AB R9, RZ, R4 ;  /* 0x00000004ff09723e */ /* 0x000fe200000000ff */
[----:B------:R-:W-:Y:S01]  /*e490*/  IMAD.IADD R5, R7, 0x1, R13 ;  /* 0x0000000107057824 */ /* 0x000fe200078e020d */
[----:B------:R-:W-:-:S03]  /*e4a0*/  LEA R4, P3, R6, UR18, 0x1 ;  /* 0x0000001206047c11 */ /* 0x000fc6000f8608ff */
[----:B------:R0:W-:Y:S01]  /*e4b0*/  @P1 STG.E.U16 desc[UR20][R18.64+0xf2], R9 ;  /* 0x0000f20912001986 */ /* 0x0001e2000c101514 */
[----:B------:R-:W-:-:S05]  /*e4c0*/  LEA.HI.X R5, R6, UR19, R5, 0x1, P3 ;  /* 0x0000001306057c11 */ /* 0x000fca00098f0c05 */
[----:B------:R-:W2:Y:S01]  /*e4d0*/  @P2 LDG.E.LTC128B.U16 R15, desc[UR20][R4.64] ;  /* 0x00000014040f2981 */ /* 0x000ea2000c1e1520 */
[----:B------:R-:W-:Y:S01]  /*e4e0*/  UIMAD UR4, UR15, 0x180, URZ ;  /* 0x000001800f0478a4 */ /* 0x000fe2000f8e023f */
[----:B------:R-:W-:Y:S01]  /*e4f0*/  ISETP.GT.AND P3, PT, R0, 0x1, P0 ;  /* 0x000000010000780c */ /* 0x000fe20000764270 */
[----:B------:R-:W-:Y:S01]  /*e500*/  BSSY B0, `(.L_x_398) ;  /* 0x000000d000007945 */ /* 0x000fe20003800000 */
[----:B0-----:R-:W-:-:S05]  /*e510*/  MOV R9, UR14 ;  /* 0x0000000e00097c02 */ /* 0x001fca0008000f00 */
[----:B------:R-:W-:-:S04]  /*e520*/  IMAD.WIDE.U32 R2, R9, 0x180, R2 ;  /* 0x0000018009027825 */ /* 0x000fc800078e0002 */
[----:B--2---:R-:W-:-:S05]  /*e530*/  HADD2.F32 R6, -RZ, R15.H0_H0 ;  /* 0x2000000fff067230 */ /* 0x004fca0000004100 */
[----:B------:R-:W-:-:S04]  /*e540*/  FMUL R7, R6, UR22 ;  /* 0x0000001606077c20 */ /* 0x000fc80008400000 */
[----:B------:R-:W-:-:S05]  /*e550*/  FFMA R7, R24, UR11, R7 ;  /* 0x0000000b18077c23 */ /* 0x000fca0008000007 */
[----:B------:R-:W-:Y:S01]  /*e560*/  F2FP.F16.F32.PACK_AB R6, RZ, R7 ;  /* 0x00000007ff06723e */ /* 0x000fe200000000ff */
[----:B------:R-:W-:-:S03]  /*e570*/  VIADD R7, R3, UR4 ;  /* 0x0000000403077c36 */ /* 0x000fc60008000000 */
[----:B------:R-:W-:Y:S01]  /*e580*/  PRMT R9, R6, 0x7610, R9 ;  /* 0x0000761006097816 */ /* 0x000fe20000000009 */
[----:B------:R-:W-:-:S05]  /*e590*/  @P2 IMAD.MOV.U32 R6, RZ, RZ, R2 ;  /* 0x000000ffff062224 */ /* 0x000fca00078e0002 */
[----:B------:R0:W-:Y:S01]  /*e5a0*/  @P2 STG.E.U16 desc[UR20][R6.64], R9 ;  /* 0x0000000906002986 */ /* 0x0001e2000c101514 */
[----:B------:R-:W-:Y:S05]  /*e5b0*/  @!P3 BRA `(.L_x_399) ;  /* 0x000000000004b947 */ /* 0x000fea0003800000 */
[----:B------:R1:W5:Y:S02]  /*e5c0*/  LDG.E.LTC128B.U16 R15, desc[UR20][R4.64+0x2] ;  /* 0x00000214040f7981 */ /* 0x000364000c1e1520 */
.L_x_399:
[----:B------:R-:W-:Y:S05]  /*e5d0*/  BSYNC B0 ;  /* 0x0000000000007941 */ /* 0x000fea0003800000 */
.L_x_398:
[----:B0-----:R-:W-:Y:S01]  /*e5e0*/  IMAD.WIDE.U32 R8, R8, R17, UR12 ;  /* 0x0000000c08087e25 */ /* 0x001fe2000f8e0011 */
[----:B------:R-:W-:Y:S01]  /*e5f0*/  ISETP.GT.AND P1, PT, R14, 0xc8, PT ;  /* 0x000000c80e00780c */ /* 0x000fe20003f24270 */
[----:B------:R-:W-:Y:S02]  /*e600*/  BSSY B0, `(.L_x_400) ;  /* 0x000000f000007945 */ /* 0x000fe40003800000 */
[----:B-----5:R-:W-:Y:S01]  /*e610*/  HADD2.F32 R12, -RZ, R15.H0_H0 ;  /* 0x2000000fff0c7230 */ /* 0x020fe20000004100 */
[----:B------:R-:W-:Y:S02]  /*e620*/  IADD3 R10, P2, R10, R8, RZ ;  /* 0x000000080a0a7210 */ /* 0x000fe40007f5e0ff */
[----:B------:R-:W-:Y:S02]  /*e630*/  ISETP.GT.AND P4, PT, R0, RZ, P1 ;  /* 0x000000ff0000720c */ /* 0x000fe40000f84270 */
[----:B------:R-:W-:Y:S01]  /*e640*/  FMUL R12, R12, UR22 ;  /* 0x000000160c0c7c20 */ /* 0x000fe20008400000 */
[----:B------:R-:W-:-:S02]  /*e650*/  IADD3.X R9, R11, R13, R9, P2, !PT ;  /* 0x0000000d0b097210 */ /* 0x000fc400017fe409 */
[C---:B------:R-:W-:Y:S01]  /*e660*/  LEA R8, P2, R10.reuse, UR18, 0x1 ;  /* 0x000000120a087c11 */ /* 0x040fe2000f8408ff */
[----:B------:R-:W-:Y:S01]  /*e670*/  FFMA R12, R25, UR11, R12 ;  /* 0x0000000b190c7c23 */ /* 0x000fe2000800000c */
[----:B------:R-:W-:Y:S02]  /*e680*/  @P3 MOV R11, R7 ;  /* 0x00000007000b3202 */ /* 0x000fe40000000f00 */
[----:B------:R-:W-:Y:S01]  /*e690*/  LEA.HI.X R9, R10, UR19, R9, 0x1, P2 ;  /* 0x000000130a097c11 */ /* 0x000fe200090f0c09 */
[----:B------:R-:W-:Y:S01]  /*e6a0*/  @P3 IMAD.MOV.U32 R10, RZ, RZ, R2 ;  /* 0x000000ffff0a3224 */ /* 0x000fe200078e0002 */
[----:B------:R-:W-:-:S05]  /*e6b0*/  F2FP.F16.F32.PACK_AB R12, RZ, R12 ;  /* 0x0000000cff0c723e */ /* 0x000fca00000000ff */
[----:B------:R0:W-:Y:S01]  /*e6c0*/  @P3 STG.E.U16 desc[UR20][R10.64+0x2], R12 ;  /* 0x0000020c0a003986 */ /* 0x0001e2000c101514 */
[----:B------:R-:W-:Y:S05]  /*e6d0*/  @!P4 BRA `(.L_x_401) ;  /* 0x000000000004c947 */ /* 0x000fea0003800000 */
[----:B------:R2:W5:Y:S02]  /*e6e0*/  LDG.E.LTC128B.U16 R15, desc[UR20][R8.64] ;  /* 0x00000014080f7981 */ /* 0x000564000c1e1520 */
.L_x_401:
[----:B------:R-:W-:Y:S05]  /*e6f0*/  BSYNC B0 ;  /* 0x0000000000007941 */ /* 0x000fea0003800000 */
.L_x_400:
[----:B0----5:R-:W-:Y:S01]  /*e700*/  HADD2.F32 R10, -RZ, R15.H0_H0 ;  /* 0x2000000fff0a7230 */ /* 0x021fe20000004100 */
[----:B------:R-:W-:Y:S01]  /*e710*/  ISETP.GT.AND P3, PT, R0, 0x1, P1 ;  /* 0x000000010000780c */ /* 0x000fe20000f64270 */
[----:B------:R-:W-:Y:S03]  /*e720*/  BSSY B0, `(.L_x_402) ;  /* 0x0000009000007945 */ /* 0x000fe60003800000 */
[----:B------:R-:W-:Y:S01]  /*e730*/  FMUL R11, R10, UR22 ;  /* 0x000000160a0b7c20 */ /* 0x000fe20008400000 */
[----:B------:R-:W-:-:S03]  /*e740*/  IADD3 R10, P2, R2, UR8, RZ ;  /* 0x00000008020a7c10 */ /* 0x000fc6000ff5e0ff */
[----:B------:R-:W-:-:S05]  /*e750*/  FFMA R11, R26, UR11, R11 ;  /* 0x0000000b1a0b7c23 */ /* 0x000fca000800000b */
[----:B------:R-:W-:Y:S02]  /*e760*/  F2FP.F16.F32.PACK_AB R12, RZ, R11 ;  /* 0x0000000bff0c723e */ /* 0x000fe400000000ff */
[----:B------:R-:W-:-:S05]  /*e770*/  IADD3.X R11, R7, UR5, RZ, P2, !PT ;  /* 0x00000005070b7c10 */ /* 0x000fca00097fe4ff */
[----:B------:R0:W-:Y:S01]  /*e780*/  @P4 STG.E.U16 desc[UR20][R10.64], R12 ;  /* 0x0000000c0a004986 */ /* 0x0001e2000c101514 */
[----:B------:R-:W-:Y:S05]  /*e790*/  @!P3 BRA `(.L_x_403) ;  /* 0x000000000004b947 */ /* 0x000fea0003800000 */
[----:B------:R3:W5:Y:S02]  /*e7a0*/  LDG.E.LTC128B.U16 R15, desc[UR20][R8.64+0x2] ;  /* 0x00000214080f7981 */ /* 0x000764000c1e1520 */
.L_x_403:
[----:B------:R-:W-:Y:S05]  /*e7b0*/  BSYNC B0 ;  /* 0x0000000000007941 */ /* 0x000fea0003800000 */
.L_x_402:
        /* <DEDUP_REMOVED lines=9> */
.L_x_405:
[----:B------:R-:W-:Y:S05]  /*e850*/  BSYNC B0 ;  /* 0x0000000000007941 */ /* 0x000fea0003800000 */
.L_x_404:
[----:B0----5:R-:W-:Y:S01]  /*e860*/  HADD2.F32 R12, -RZ, R15.H0_H0 ;  /* 0x2000000fff0c7230 */ /* 0x021fe20000004100 */
[----:B------:R-:W-:Y:S01]  /*e870*/  ISETP.GT.AND P3, PT, R0, 0x9, P0 ;  /* 0x000000090000780c */ /* 0x000fe20000764270 */
[----:B------:R-:W-:Y:S03]  /*e880*/  BSSY B0, `(.L_x_406) ;  /* 0x000000a000007945 */ /* 0x000fe60003800000 */
        /* <DEDUP_REMOVED lines=9> */
.L_x_407:
[----:B------:R-:W-:Y:S05]  /*e920*/  BSYNC B0 ;  /* 0x0000000000007941 */ /* 0x000fea0003800000 */
.L_x_406:
[----:B0----5:R-:W-:Y:S01]  /*e930*/  HADD2.F32 R12, -RZ, R15.H0_H0 ;  /* 0x2000000fff0c7230 */ /* 0x021fe20000004100 */
[----:B------:R-:W-:Y:S01]  /*e940*/  @P3 MOV R13, R7 ;  /* 0x00000007000d3202 */ /* 0x000fe20000000f00 */
[----:B------:R-:W-:Y:S01]  /*e950*/  BSSY B0, `(.L_x_408) ;  /* 0x000000a000007945 */ /* 0x000fe20003800000 */
[----:B------:R-:W-:Y:S02]  /*e960*/  ISETP.GT.AND P4, PT, R0, 0x8, P1 ;  /* 0x000000080000780c */ /* 0x000fe40000f84270 */
[----:B------:R-:W-:-:S04]  /*e970*/  FMUL R12, R12, UR22 ;  /* 0x000000160c0c7c20 */ /* 0x000fc80008400000 */
[----:B------:R-:W-:-:S05]  /*e980*/  FFMA R12, R29, UR11, R12 ;  /* 0x0000000b1d0c7c23 */ /* 0x000fca000800000c */
[----:B------:R-:W-:-:S04]  /*e990*/  F2FP.F16.F32.PACK_AB R12, RZ, R12 ;  /* 0x0000000cff0c723e */ /* 0x000fc800000000ff */
[----:B------:R-:W-:Y:S01]  /*e9a0*/  PRMT R14, R12, 0x7610, R14 ;  /* 0x000076100c0e7816 */ /* 0x000fe2000000000e */
[----:B------:R-:W-:-:S05]  /*e9b0*/  @P3 IMAD.MOV.U32 R12, RZ, RZ, R2 ;  /* 0x000000ffff0c3224 */ /* 0x000fca00078e0002 */
[----:B------:R0:W-:Y:S01]  /*e9c0*/  @P3 STG.E.U16 desc[UR20][R12.64+0x12], R14 ;  /* 0x0000120e0c003986 */ /* 0x0001e2000c101514 */
[----:B------:R-:W-:Y:S05]  /*e9d0*/  @!P4 BRA `(.L_x_409) ;  /* 0x000000000004c947 */ /* 0x000fea0003800000 */
[----:B------:R0:W5:Y:S02]  /*e9e0*/  LDG.E.LTC128B.U16 R15, desc[UR20][R8.64+0x10] ;  /* 0x00001014080f7981 */ /* 0x000164000c1e1520 */
.L_x_409:
[----:B------:R-:W-:Y:S05]  /*e9f0*/  BSYNC B0 ;  /* 0x0000000000007941 */ /* 0x000fea0003800000 */
.L_x_408:
        /* <DEDUP_REMOVED lines=9> */
.L_x_411:
[----:B------:R-:W-:Y:S05]  /*ea90*/  BSYNC B0 ;  /* 0x0000000000007941 */ /* 0x000fea0003800000 */
.L_x_410:
        /* <DEDUP_REMOVED lines=9> */
.L_x_413:
[----:B------:R-:W-:Y:S05]  /*eb30*/  BSYNC B0 ;  /* 0x0000000000007941 */ /* 0x000fea0003800000 */
.L_x_412:
        /* <DEDUP_REMOVED lines=12> */
.L_x_415:
[----:B------:R-:W-:Y:S05]  /*ec00*/  BSYNC B0 ;  /* 0x0000000000007941 */ /* 0x000fea0003800000 */
.L_x_414:
        /* <DEDUP_REMOVED lines=12> */
.L_x_417:
[----:B------:R-:W-:Y:S05]  /*ecd0*/  BSYNC B0 ;  /* 0x0000000000007941 */ /* 0x000fea0003800000 */
.L_x_416:
        /* <DEDUP_REMOVED lines=9> */
.L_x_419:
[----:B------:R-:W-:Y:S05]  /*ed70*/  BSYNC B0 ;  /* 0x0000000000007941 */ /* 0x000fea0003800000 */
.L_x_418:
        /* <DEDUP_REMOVED lines=9> */
.L_x_421:
[----:B------:R-:W-:Y:S05]  /*ee10*/  BSYNC B0 ;  /* 0x0000000000007941 */ /* 0x000fea0003800000 */
.L_x_420:
        /* <DEDUP_REMOVED lines=12> */
.L_x_423:
[----:B------:R-:W-:Y:S05]  /*eee0*/  BSYNC B0 ;  /* 0x0000000000007941 */ /* 0x000fea0003800000 */
.L_x_422:
        /* <DEDUP_REMOVED lines=12> */
.L_x_425:
[----:B------:R-:W-:Y:S05]  /*efb0*/  BSYNC B0 ;  /* 0x0000000000007941 */ /* 0x000fea0003800000 */
.L_x_424:
        /* <DEDUP_REMOVED lines=9> */
.L_x_427:
[----:B------:R-:W-:Y:S05]  /*f050*/  BSYNC B0 ;  /* 0x0000000000007941 */ /* 0x000fea0003800000 */
.L_x_426:
        /* <DEDUP_REMOVED lines=9> */
.L_x_429:
[----:B------:R-:W-:Y:S05]  /*f0f0*/  BSYNC B0 ;  /* 0x0000000000007941 */ /* 0x000fea0003800000 */
.L_x_428:
        /* <DEDUP_REMOVED lines=12> */
.L_x_431:
[----:B------:R-:W-:Y:S05]  /*f1c0*/  BSYNC B0 ;  /* 0x0000000000007941 */ /* 0x000fea0003800000 */
.L_x_430:
        /* <DEDUP_REMOVED lines=12> */
.L_x_433:
[----:B------:R-:W-:Y:S05]  /*f290*/  BSYNC B0 ;  /* 0x0000000000007941 */ /* 0x000fea0003800000 */
.L_x_432:
        /* <DEDUP_REMOVED lines=9> */
.L_x_435:
[----:B------:R-:W-:Y:S05]  /*f330*/  BSYNC B0 ;  /* 0x0000000000007941 */ /* 0x000fea0003800000 */
.L_x_434:
        /* <DEDUP_REMOVED lines=9> */
.L_x_437:
[----:B------:R-:W-:Y:S05]  /*f3d0*/  BSYNC B0 ;  /* 0x0000000000007941 */ /* 0x000fea0003800000 */
.L_x_436:
        /* <DEDUP_REMOVED lines=12> */
.L_x_439:
[----:B------:R-:W-:Y:S05]  /*f4a0*/  BSYNC B0 ;  /* 0x0000000000007941 */ /* 0x000fea0003800000 */
.L_x_438:
        /* <DEDUP_REMOVED lines=12> */
.L_x_441:
[----:B------:R-:W-:Y:S05]  /*f570*/  BSYNC B0 ;  /* 0x0000000000007941 */ /* 0x000fea0003800000 */
.L_x_440:
        /* <DEDUP_REMOVED lines=9> */
.L_x_443:
[----:B------:R-:W-:Y:S05]  /*f610*/  BSYNC B0 ;  /* 0x0000000000007941 */ /* 0x000fea0003800000 */
.L_x_442:
        /* <DEDUP_REMOVED lines=9> */
.L_x_445:
[----:B------:R-:W-:Y:S05]  /*f6b0*/  BSYNC B0 ;  /* 0x0000000000007941 */ /* 0x000fea0003800000 */
.L_x_444:
        /* <DEDUP_REMOVED lines=12> */
.L_x_447:
[----:B------:R-:W-:Y:S05]  /*f780*/  BSYNC B0 ;  /* 0x0000000000007941 */ /* 0x000fea0003800000 */
.L_x_446:
        /* <DEDUP_REMOVED lines=12> */
.L_x_449:
[----:B------:R-:W-:Y:S05]  /*f850*/  BSYNC B0 ;  /* 0x0000000000007941 */ /* 0x000fea0003800000 */
.L_x_448:
[----:B-----5:R-:W-:Y:S01]  /*f860*/  HADD2.F32 R11, -RZ, R15.H0_H0 ;  /* 0x2000000fff0b7230 */ /* 0x020fe20000004100 */
[----:B------:R-:W-:Y:S01]  /*f870*/  ISETP.GT.AND P3, PT, R0, 0x31, P1 ;  /* 0x000000310000780c */ /* 0x000fe20000f64270 */
[----:B------:R-:W-:Y:S03]  /*f880*/  BSSY B0, `(.L_x_450) ;  /* 0x0000008000007945 */ /* 0x000fe60003800000 */
[----:B------:R-:W-:-:S04]  /*f890*/  FMUL R11, R11, UR22 ;  /* 0x000000160b0b7c20 */ /* 0x000fc80008400000 */
[----:B------:R-:W-:-:S05]  /*f8a0*/  FFMA R11, R50, UR11, R11 ;  /* 0x0000000b320b7c23 */ /* 0x000fca000800000b */
[----:B0-----:R-:W-:Y:S02]  /*f8b0*/  F2FP.F16.F32.PACK_AB R12, RZ, R11 ;  /* 0x0000000bff0c723e */ /* 0x001fe400000000ff */
[----:B------:R-:W-:-:S05]  /*f8c0*/  IADD3.X R11, R7, UR5, RZ, P2, !PT ;  /* 0x00000005070b7c10 */ /* 0x000fca00097fe4ff */
[----:B------:R0:W-:Y:S01]  /*f8d0*/  @P4 STG.E.U16 desc[UR20][R10.64+0x60], R12 ;  /* 0x0000600c0a004986 */ /* 0x0001e2000c101514 */
[----:B------:R-:W-:Y:S05]  /*f8e0*/  @!P3 BRA `(.L_x_451) ;  /* 0x000000000004b947 */ /* 0x000fea0003800000 */
[----:B------:R0:W5:Y:S02]  /*f8f0*/  LDG.E.LTC128B.U16 R15, desc[UR20][R8.64+0x62] ;  /* 0x00006214080f7981 */ /* 0x000164000c1e1520 */
.L_x_451:
[----:B------:R-:W-:Y:S05]  /*f900*/  BSYNC B0 ;  /* 0x0000000000007941 */ /* 0x000fea0003800000 */
.L_x_450:
[----:B0----5:R-:W-:Y:S01]  /*f910*/  HADD2.F32 R12, -RZ, R15.H0_H0 ;  /* 0x2000000fff0c7230 */ /* 0x021fe20000004100 */
[----:B------:R-:W-:Y:S01]  /*f920*/  ISETP.GT.AND P2, PT, R0, 0x38, P0 ;  /* 0x000000380000780c */ /* 0x000fe20000744270 */
[----:B------:R-:W-:Y:S03]  /*f930*/  BSSY B0, `(.L_x_452) ;  /* 0x000000a000007945 */ /* 0x000fe60003800000 */
        /* <DEDUP_REMOVED lines=9> */
.L_x_453:
[----:B------:R-:W-:Y:S05]  /*f9d0*/  BSYNC B0 ;  /* 0x0000000000007941 */ /* 0x000fea0003800000 */
.L_x_452:
[----:B0----5:R-:W-:Y:S01]  /*f9e0*/  HADD2.F32 R12, -RZ, R15.H0_H0 ;  /* 0x2000000fff0c7230 */ /* 0x021fe20000004100 */
[----:B------:R-:W-:Y:S01]  /*f9f0*/  ISETP.GT.AND P3, PT, R0, 0x39, P0 ;  /* 0x000000390000780c */ /* 0x000fe20000764270 */
[----:B------:R-:W-:Y:S03]  /*fa00*/  BSSY B0, `(.L_x_454) ;  /* 0x000000a000007945 */ /* 0x000fe60003800000 */
[----:B------:R-:W-:Y:S01]  /*fa10*/  FMUL R13, R12, UR22 ;  /* 0x000000160c0d7c20 */ /* 0x000fe20008400000 */
[----:B------:R-:W-:-:S03]  /*fa20*/  @P2 IMAD.MOV.U32 R12, RZ, RZ, R2 ;  /* 0x000000ffff0c2224 */ /* 0x000fc600078e0002 */
[----:B------:R-:W-:-:S05]  /*fa30*/  FFMA R13, R52, UR11, R13 ;  /* 0x0000000b340d7c23 */ /* 0x000fca000800000d */
[----:B------:R-:W-:-:S04]  /*fa40*/  F2FP.F16.F32.PACK_AB R13, RZ, R13 ;  /* 0x0000000dff0d723e */ /* 0x000fc800000000ff */
[----:B------:R-:W-:Y:S02]  /*fa50*/  PRMT R14, R13, 0x7610, R14 ;  /* 0x000076100d0e7816 */ /* 0x000fe4000000000e */
[----:B------:R-:W-:-:S05]  /*fa60*/  @P2 MOV R13, R7 ;  /* 0x00000007000d2202 */ /* 0x000fca0000000f00 */
[----:B------:R0:W-:Y:S01]  /*fa70*/  @P2 STG.E.U16 desc[UR20][R12.64+0x70], R14 ;  /* 0x0000700e0c002986 */ /* 0x0001e2000c101514 */
[----:B------:R-:W-:Y:S05]  /*fa80*/  @!P3 BRA `(.L_x_455) ;  /* 0x000000000004b947 */ /* 0x000fea0003800000 */
[----:B------:R0:W5:Y:S02]  /*fa90*/  LDG.E.LTC128B.U16 R15, desc[UR20][R4.64+0x72] ;  /* 0x00007214040f7981 */ /* 0x000164000c1e1520 */
.L_x_455:
[----:B------:R-:W-:Y:S05]  /*faa0*/  BSYNC B0 ;  /* 0x0000000000007941 */ /* 0x000fea0003800000 */
.L_x_454:
[----:B0----5:R-:W-:Y:S01]  /*fab0*/  HADD2.F32 R12, -RZ, R15.H0_H0 ;  /* 0x2000000fff0c7230 */ /* 0x021fe20000004100 */
[----:B------:R-:W-:Y:S01]  /*fac0*/  ISETP.GT.AND P2, PT, R0, 0x38, P1 ;  /* 0x000000380000780c */ /* 0x000fe20000f44270 */
[----:B------:R-:W-:Y:S01]  /*fad0*/  @P3 IMAD.MOV.U32 R13, RZ, RZ, R7 ;  /* 0x000000ffff0d3224 */ /* 0x000fe200078e0007 */
[----:B------:R-:W-:Y:S02]  /*fae0*/  BSSY B0, `(.L_x_456) ;  /* 0x0000009000007945 */ /* 0x000fe40003800000 */
        /* <DEDUP_REMOVED lines=8> */
.L_x_457:
[----:B------:R-:W-:Y:S05]  /*fb70*/  BSYNC B0 ;  /* 0x0000000000007941 */ /* 0x000fea0003800000 */
.L_x_456:
[----:B0----5:R-:W-:Y:S01]  /*fb80*/  HADD2.F32 R12, -RZ, R15.H0_H0 ;  /* 0x2000000fff0c7230 */ /* 0x021fe20000004100 */
[----:B------:R-:W-:Y:S01]  /*fb90*/  ISETP.GT.AND P3, PT, R0, 0x39, P1 ;  /* 0x000000390000780c */ /* 0x000fe20000f64270 */
[----:B------:R-:W-:Y:S03]  /*fba0*/  BSSY B0, `(.L_x_458) ;  /* 0x000000a000007945 */ /* 0x000fe60003800000 */
[----:B------:R-:W-:Y:S01]  /*fbb0*/  FMUL R13, R12, UR22 ;  /* 0x000000160c0d7c20 */ /* 0x000fe20008400000 */
[----:B------:R-:W-:-:S03]  /*fbc0*/  VIADD R12, R2, UR8 ;  /* 0x00000008020c7c36 */ /* 0x000fc60008000000 */
[----:B------:R-:W-:-:S05]  /*fbd0*/  FFMA R13, R54, UR11, R13 ;  /* 0x0000000b360d7c23 */ /* 0x000fca000800000d */
[----:B------:R-:W-:-:S04]  /*fbe0*/  F2FP.F16.F32.PACK_AB R13, RZ, R13 ;  /* 0x0000000dff0d723e */ /* 0x000fc800000000ff */
[----:B------:R-:W-:Y:S02]  /*fbf0*/  PRMT R14, R13, 0x7610, R14 ;  /* 0x000076100d0e7816 */ /* 0x000fe4000000000e */
[----:B------:R-:W-:-:S05]  /*fc00*/  @P2 MOV R13, R11 ;  /* 0x0000000b000d2202 */ /* 0x000fca0000000f00 */
[----:B------:R0:W-:Y:S01]  /*fc10*/  @P2 STG.E.U16 desc[UR20][R12.64+0x70], R14 ;  /* 0x0000700e0c002986 */ /* 0x0001e2000c101514 */
[----:B------:R-:W-:Y:S05]  /*fc20*/  @!P3 BRA `(.L_x_459) ;  /* 0x000000000004b947 */ /* 0x000fea0003800000 */
[----:B------:R0:W5:Y:S02]  /*fc30*/  LDG.E.LTC128B.U16 R15, desc[UR20][R8.64+0x72] ;  /* 0x00007214080f7981 */ /* 0x000164000c1e1520 */
.L_x_459:
[----:B------:R-:W-:Y:S05]  /*fc40*/  BSYNC B0 ;  /* 0x0000000000007941 */ /* 0x000fea0003800000 */
.L_x_458:
        /* <DEDUP_REMOVED lines=12> */
.L_x_461:
[----:B------:R-:W-:Y:S05]  /*fd10*/  BSYNC B0 ;  /* 0x0000000000007941 */ /* 0x000fea0003800000 */
.L_x_460:
        /* <DEDUP_REMOVED lines=12> */
.L_x_463:
[----:B------:R-:W-:Y:S05]  /*fde0*/  BSYNC B0 ;  /* 0x0000000000007941 */ /* 0x000fea0003800000 */
.L_x_462:
        /* <DEDUP_REMOVED lines=12> */
.L_x_465:
[----:B------:R-:W-:Y:S05]  /*feb0*/  BSYNC B0 ;  /* 0x0000000000007941 */ /* 0x000fea0003800000 */
.L_x_464:
        /* <DEDUP_REMOVED lines=12> */
.L_x_467:
[----:B------:R-:W-:Y:S05]  /*ff80*/  BSYNC B0 ;  /* 0x0000000000007941 */ /* 0x000fea0003800000 */
.L_x_466:
        /* <DEDUP_REMOVED lines=12> */
.L_x_469:
[----:B------:R-:W-:Y:S05]  /*10050*/  BSYNC B0 ;  /* 0x0000000000007941 */ /* 0x000fea0003800000 */
.L_x_468:
        /* <DEDUP_REMOVED lines=12> */
.L_x_471:
[----:B------:R-:W-:Y:S05]  /*10120*/  BSYNC B0 ;  /* 0x0000000000007941 */ /* 0x000fea0003800000 */
.L_x_470:
        /* <DEDUP_REMOVED lines=12> */
.L_x_473:
[----:B------:R-:W-:Y:S05]  /*101f0*/  BSYNC B0 ;  /* 0x0000000000007941 */ /* 0x000fea0003800000 */
.L_x_472:
        /* <DEDUP_REMOVED lines=12> */
.L_x_475:
[----:B------:R-:W-:Y:S05]  /*102c0*/  BSYNC B0 ;  /* 0x0000000000007941 */ /* 0x000fea0003800000 */
.L_x_474:
        /* <DEDUP_REMOVED lines=12> */
.L_x_477:
[----:B------:R-:W-:Y:S05]  /*10390*/  BSYNC B0 ;  /* 0x0000000000007941 */ /* 0x000fea0003800000 */
.L_x_476:
        /* <DEDUP_REMOVED lines=12> */
.L_x_479:
[----:B------:R-:W-:Y:S05]  /*10460*/  BSYNC B0 ;  /* 0x0000000000007941 */ /* 0x000fea0003800000 */
.L_x_478:
        /* <DEDUP_REMOVED lines=12> */
.L_x_481:
[----:B------:R-:W-:Y:S05]  /*10530*/  BSYNC B0 ;  /* 0x0000000000007941 */ /* 0x000fea0003800000 */
.L_x_480:
        /* <DEDUP_REMOVED lines=12> */
.L_x_483:
[----:B------:R-:W-:Y:S05]  /*10600*/  BSYNC B0 ;  /* 0x0000000000007941 */ /* 0x000fea0003800000 */
.L_x_482:
        /* <DEDUP_REMOVED lines=12> */
.L_x_485:
[----:B------:R-:W-:Y:S05]  /*106d0*/  BSYNC B0 ;  /* 0x0000000000007941 */ /* 0x000fea0003800000 */
.L_x_484:
        /* <DEDUP_REMOVED lines=12> */
.L_x_487:
[----:B------:R-:W-:Y:S05]  /*107a0*/  BSYNC B0 ;  /* 0x0000000000007941 */ /* 0x000fea0003800000 */
.L_x_486:
        /* <DEDUP_REMOVED lines=12> */
.L_x_489:
[----:B------:R-:W-:Y:S05]  /*10870*/  BSYNC B0 ;  /* 0x0000000000007941 */ /* 0x000fea0003800000 */
.L_x_488:
        /* <DEDUP_REMOVED lines=12> */
.L_x_491:
[----:B------:R-:W-:Y:S05]  /*10940*/  BSYNC B0 ;  /* 0x0000000000007941 */ /* 0x000fea0003800000 */
.L_x_490:
        /* <DEDUP_REMOVED lines=12> */
.L_x_493:
[----:B------:R-:W-:Y:S05]  /*10a10*/  BSYNC B0 ;  /* 0x0000000000007941 */ /* 0x000fea0003800000 */
.L_x_492:
        /* <DEDUP_REMOVED lines=12> */
.L_x_495:
[----:B------:R-:W-:Y:S05]  /*10ae0*/  BSYNC B0 ;  /* 0x0000000000007941 */ /* 0x000fea0003800000 */
.L_x_494:
        /* <DEDUP_REMOVED lines=12> */
.L_x_497:
[----:B------:R-:W-:Y:S05]  /*10bb0*/  BSYNC B0 ;  /* 0x0000000000007941 */ /* 0x000fea0003800000 */
.L_x_496:
        /* <DEDUP_REMOVED lines=12> */
.L_x_499:
[----:B------:R-:W-:Y:S05]  /*10c80*/  BSYNC B0 ;  /* 0x0000000000007941 */ /* 0x000fea0003800000 */
.L_x_498:
        /* <DEDUP_REMOVED lines=12> */
.L_x_501:
[----:B------:R-:W-:Y:S05]  /*10d50*/  BSYNC B0 ;  /* 0x0000000000007941 */ /* 0x000fea0003800000 */
.L_x_500:
        /* <DEDUP_REMOVED lines=12> */
.L_x_503:
[----:B------:R-:W-:Y:S05]  /*10e20*/  BSYNC B0 ;  /* 0x0000000000007941 */ /* 0x000fea0003800000 */
.L_x_502:
        /* <DEDUP_REMOVED lines=12> */
.L_x_505:
[----:B------:R-:W-:Y:S05]  /*10ef0*/  BSYNC B0 ;  /* 0x0000000000007941 */ /* 0x000fea0003800000 */
.L_x_504:
        /* <DEDUP_REMOVED lines=12> */
.L_x_507:
[----:B------:R-:W-:Y:S05]  /*10fc0*/  BSYNC B0 ;  /* 0x0000000000007941 */ /* 0x000fea0003800000 */
.L_x_506:
        /* <DEDUP_REMOVED lines=12> */
.L_x_509:
[----:B------:R-:W-:Y:S05]  /*11090*/  BSYNC B0 ;  /* 0x0000000000007941 */ /* 0x000fea0003800000 */
.L_x_508:
        /* <DEDUP_REMOVED lines=12> */
.L_x_511:
[----:B------:R-:W-:Y:S05]  /*11160*/  BSYNC B0 ;  /* 0x0000000000007941 */ /* 0x000fea0003800000 */
.L_x_510:
        /* <DEDUP_REMOVED lines=12> */
.L_x_513:
[----:B------:R-:W-:Y:S05]  /*11230*/  BSYNC B0 ;  /* 0x0000000000007941 */ /* 0x000fea0003800000 */
.L_x_512:
        /* <DEDUP_REMOVED lines=12> */
.L_x_515:
[----:B------:R-:W-:Y:S05]  /*11300*/  BSYNC B0 ;  /* 0x0000000000007941 */ /* 0x000fea0003800000 */
.L_x_514:
        /* <DEDUP_REMOVED lines=12> */
.L_x_517:
[----:B------:R-:W-:Y:S05]  /*113d0*/  BSYNC B0 ;  /* 0x0000000000007941 */ /* 0x000fea0003800000 */
.L_x_516:
        /* <DEDUP_REMOVED lines=12> */
.L_x_519:
[----:B------:R-:W-:Y:S05]  /*114a0*/  BSYNC B0 ;  /* 0x0000000000007941 */ /* 0x000fea0003800000 */
.L_x_518:
[----:B01--45:R-:W-:Y:S01]  /*114b0*/  HADD2.F32 R4, -RZ, R15.H0_H0 ;  /* 0x2000000fff047230 */ /* 0x033fe20000004100 */
[----:B------:R-:W-:Y:S01]  /*114c0*/  ISETP.GT.AND P2, PT, R0, 0x78, P1 ;  /* 0x000000780000780c */ /* 0x000fe20000f44270 */
[----:B------:R-:W-:Y:S01]  /*114d0*/  @P0 IMAD.MOV.U32 R6, RZ, RZ, R2 ;  /* 0x000000ffff060224 */ /* 0x000fe200078e0002 */
[----:B------:R-:W-:Y:S02]  /*114e0*/  BSSY B0, `(.L_x_520) ;  /* 0x0000007000007945 */ /* 0x000fe40003800000 */
[----:B------:R-:W-:-:S04]  /*114f0*/  FMUL R4, R4, UR22 ;  /* 0x0000001604047c20 */ /* 0x000fc80008400000 */
[----:B------:R-:W-:-:S05]  /*11500*/  FFMA R4, R85, UR11, R4 ;  /* 0x0000000b55047c23 */ /* 0x000fca0008000004 */
[----:B------:R-:W-:-:S05]  /*11510*/  F2FP.F16.F32.PACK_AB R4, RZ, R4 ;  /* 0x00000004ff04723e */ /* 0x000fca00000000ff */
[----:B------:R0:W-:Y:S01]  /*11520*/  @P0 STG.E.U16 desc[UR20][R6.64+0xf2], R4 ;  /* 0x0000f20406000986 */ /* 0x0001e2000c101514 */
[----:B------:R-:W-:Y:S05]  /*11530*/  @!P2 BRA `(.L_x_521) ;  /* 0x000000000004a947 */ /* 0x000fea0003800000 */
[----:B------:R1:W5:Y:S02]  /*11540*/  LDG.E.LTC128B.U16 R15, desc[UR20][R8.64+0xf0] ;  /* 0x0000f014080f7981 */ /* 0x000364000c1e1520 */
.L_x_521:
[----:B------:R-:W-:Y:S05]  /*11550*/  BSYNC B0 ;  /* 0x0000000000007941 */ /* 0x000fea0003800000 */
.L_x_520:
[----:B0----5:R-:W-:Y:S01]  /*11560*/  HADD2.F32 R4, -RZ, R15.H0_H0 ;  /* 0x2000000fff047230 */ /* 0x021fe20000004100 */
[----:B------:R-:W-:Y:S01]  /*11570*/  ISETP.GT.AND P1, PT, R0, 0x79, P1 ;  /* 0x000000790000780c */ /* 0x000fe20000f24270 */
[----:B------:R-:W-:Y:S03]  /*11580*/  BSSY B0, `(.L_x_522) ;  /* 0x000000a000007945 */ /* 0x000fe60003800000 */
[----:B------:R-:W-:Y:S01]  /*11590*/  FMUL R5, R4, UR22 ;  /* 0x0000001604057c20 */ /* 0x000fe20008400000 */
[----:B------:R-:W-:-:S03]  /*115a0*/  VIADD R4, R2, UR8 ;  /* 0x0000000802047c36 */ /* 0x000fc60008000000 */
[----:B------:R-:W-:-:S05]  /*115b0*/  FFMA R5, R86, UR11, R5 ;  /* 0x0000000b56057c23 */ /* 0x000fca0008000005 */
[----:B------:R-:W-:-:S04]  /*115c0*/  F2FP.F16.F32.PACK_AB R5, RZ, R5 ;  /* 0x00000005ff05723e */ /* 0x000fc800000000ff */
[----:B------:R-:W-:Y:S01]  /*115d0*/  PRMT R0, R5, 0x7610, R0 ;  /* 0x0000761005007816 */ /* 0x000fe20000000000 */
[----:B------:R-:W-:-:S05]  /*115e0*/  @P2 IMAD.MOV.U32 R5, RZ, RZ, R11 ;  /* 0x000000ffff052224 */ /* 0x000fca00078e000b */
[----:B------:R0:W-:Y:S01]  /*115f0*/  @P2 STG.E.U16 desc[UR20][R4.64+0xf0], R0 ;  /* 0x0000f00004002986 */ /* 0x0001e2000c101514 */
[----:B------:R-:W-:Y:S05]  /*11600*/  @!P1 BRA `(.L_x_523) ;  /* 0x0000000000049947 */ /* 0x000fea0003800000 */
[----:B------:R4:W5:Y:S02]  /*11610*/  LDG.E.LTC128B.U16 R15, desc[UR20][R8.64+0xf2] ;  /* 0x0000f214080f7981 */ /* 0x000964000c1e1520 */
.L_x_523:
[----:B------:R-:W-:Y:S05]  /*11620*/  BSYNC B0 ;  /* 0x0000000000007941 */ /* 0x000fea0003800000 */
.L_x_522:
[----:B-----5:R-:W-:Y:S01]  /*11630*/  HADD2.F32 R15, -RZ, R15.H0_H0 ;  /* 0x2000000fff0f7230 */ /* 0x020fe20000004100 */
[----:B------:R-:W-:-:S04]  /*11640*/  IADD3 R2, R2, UR8, RZ ;  /* 0x0000000802027c10 */ /* 0x000fc8000fffe0ff */
[----:B0-----:R-:W-:-:S04]  /*11650*/  FMUL R0, R15, UR22 ;  /* 0x000000160f007c20 */ /* 0x001fc80008400000 */
[----:B------:R-:W-:Y:S01]  /*11660*/  FFMA R0, R87, UR11, R0 ;  /* 0x0000000b57007c23 */ /* 0x000fe20008000000 */
[----:B------:R-:W-:Y:S06]  /*11670*/  @!P1 EXIT ;  /* 0x000000000000994d */ /* 0x000fec0003800000 */
[----:B------:R-:W-:Y:S01]  /*11680*/  F2FP.F16.F32.PACK_AB R0, RZ, R0 ;  /* 0x00000000ff00723e */ /* 0x000fe200000000ff */
[----:B------:R-:W-:-:S05]  /*11690*/  IMAD.MOV.U32 R3, RZ, RZ, R11 ;  /* 0x000000ffff037224 */ /* 0x000fca00078e000b */
[----:B------:R-:W-:Y:S01]  /*116a0*/  STG.E.U16 desc[UR20][R2.64+0xf2], R0 ;  /* 0x0000f20002007986 */ /* 0x000fe2000c101514 */
[----:B------:R-:W-:Y:S05]  /*116b0*/  EXIT ;  /* 0x000000000000794d */ /* 0x000fea0003800000 */
.L_x_21:
[----:B------:R-:W2:Y:S01]  /*116c0*/  LDL.LU R7, [R1+0x8] ;  /* 0x0000080001077983 */ /* 0x000ea20000300800 */
[----:B------:R-:W-:-:S03]  /*116d0*/  ULDC.64 UR6, c[0x0][0x650] ;  /* 0x0001940000067ab9 */ /* 0x000fc60000000a00 */
[----:B------:R-:W3:Y:S04]  /*116e0*/  LDL.LU R6, [R1+0xc] ;  /* 0x00000c0001067983 */ /* 0x000ee80000300800 */
[----:B------:R-:W4:Y:S04]  /*116f0*/  LDL.LU R8, [R1+0x18] ;  /* 0x0000180001087983 */ /* 0x000f280000300800 */
[----:B------:R-:W5:Y:S04]  /*11700*/  LDL.LU R252, [R1+0x4c] ;  /* 0x00004c0001fc7983 */ /* 0x000f680000300800 */
        /* <DEDUP_REMOVED lines=35> */
[----:B------:R-:W5:Y:S01]  /*11940*/  LDL.LU R232, [R1+0xdc] ;  /* 0x0000dc0001e87983 */ /* 0x000f620000300800 */
[----:B------:R-:W-:-:S03]  /*11950*/  LEA R2, P2, R4, UR6, 0x1 ;  /* 0x0000000604027c11 */ /* 0x000fc6000f8408ff */
[----:B------:R-:W5:Y:S04]  /*11960*/  LDL.LU R231, [R1+0xe0] ;  /* 0x0000e00001e77983 */ /* 0x000f680000300800 */
[----:B------:R-:W5:Y:S04]  /*11970*/  LDL.LU R233, [R1+0xe4] ;  /* 0x0000e40001e97983 */ /* 0x000f680000300800 */
[----:B------:R-:W5:Y:S04]  /*11980*/  LDL.LU R234, [R1+0xe8] ;  /* 0x0000e80001ea7983 */ /* 0x000f680000300800 */
[----:B------:R-:W5:Y:S01]  /*11990*/  LDL.LU R235, [R1+0xec] ;  /* 0x0000ec0001eb7983 */ /* 0x000f620000300800 */
[----:B------:R-:W-:-:S03]  /*119a0*/  LEA.HI.X R3, R4, UR7, R3, 0x1, P2 ;  /* 0x0000000704037c11 */ /* 0x000fc600090f0c03 */
[----:B------:R-:W5:Y:S04]  /*119b0*/  LDL.LU R236, [R1+0xf0] ;  /* 0x0000f00001ec7983 */ /* 0x000f680000300800 */
[----:B------:R-:W5:Y:S04]  /*119c0*/  LDL.LU R237, [R1+0xf4] ;  /* 0x0000f40001ed7983 */ /* 0x000f680000300800 */
[----:B------:R-:W5:Y:S04]  /*119d0*/  LDL.LU R238, [R1+0xf8] ;  /* 0x0000f80001ee7983 */ /* 0x000f680000300800 */
[----:B------:R-:W5:Y:S04]  /*119e0*/  LDL.LU R239, [R1+0xfc] ;  /* 0x0000fc0001ef7983 */ /* 0x000f680000300800 */
[----:B------:R-:W4:Y:S04]  /*119f0*/  LDL.LU R4, [R1+0x4] ;  /* 0x0000040001047983 */ /* 0x000f280000300800 */
[----:B------:R-:W5:Y:S01]  /*11a00*/  LDL.LU R5, [R1] ;  /* 0x0000000001057983 */ /* 0x000f620000300800 */
[----:B------:R-:W-:Y:S01]  /*11a10*/  ISETP.GT.AND P2, PT, R0, 0x1, P0 ;  /* 0x000000010000780c */ /* 0x000fe20000744270 */
[----:B------:R-:W-:-:S02]  /*11a20*/  USHF.L.U32 UR9, UR4, 0x1, URZ ;  /* 0x0000000104097899 */ /* 0x000fc4000800063f */
[----:B------:R-:W-:Y:S01]  /*11a30*/  USHF.L.U64.HI UR8, UR4, 0x1, UR5 ;  /* 0x0000000104087899 */ /* 0x000fe20008010205 */
[----:B--2---:R-:W-:Y:S01]  /*11a40*/  FMUL R7, R7, UR11 ;  /* 0x0000000b07077c20 */ /* 0x004fe20008400000 */
[----:B---3--:R-:W-:-:S04]  /*11a50*/  FMUL R6, R6, UR11 ;  /* 0x0000000b06067c20 */ /* 0x008fc80008400000 */
[----:B------:R-:W-:Y:S02]  /*11a60*/  F2FP.F16.F32.PACK_AB R7, RZ, R7 ;  /* 0x00000007ff07723e */ /* 0x000fe400000000ff */
[----:B------:R-:W-:Y:S01]  /*11a70*/  F2FP.F16.F32.PACK_AB R6, RZ, R6 ;  /* 0x00000006ff06723e */ /* 0x000fe200000000ff */
[----:B----4-:R-:W-:Y:S01]  /*11a80*/  FMUL R4, R4, UR11 ;  /* 0x0000000b04047c20 */ /* 0x010fe20008400000 */
[----:B-----5:R-:W-:-:S04]  /*11a90*/  FMUL R5, R5, UR11 ;  /* 0x0000000b05057c20 */ /* 0x020fc80008400000 */
[----:B------:R-:W-:Y:S02]  /*11aa0*/  F2FP.F16.F32.PACK_AB R4, RZ, R4 ;  /* 0x00000004ff04723e */ /* 0x000fe400000000ff */
[----:B------:R-:W-:-:S03]  /*11ab0*/  F2FP.F16.F32.PACK_AB R5, RZ, R5 ;  /* 0x00000005ff05723e */ /* 0x000fc600000000ff */
[----:B------:R1:W-:Y:S04]  /*11ac0*/  @P2 STG.E.U16 desc[UR20][R2.64+0x2], R4 ;  /* 0x0000020402002986 */ /* 0x0003e8000c101514 */
[----:B------:R2:W-:Y:S01]  /*11ad0*/  @P1 STG.E.U16 desc[UR20][R2.64], R5 ;  /* 0x0000000502001986 */ /* 0x0005e2000c101514 */
[----:B------:R-:W-:-:S04]  /*11ae0*/  ISETP.GT.AND P1, PT, R14, 0x8, PT ;  /* 0x000000080e00780c */ /* 0x000fc80003f24270 */
[----:B------:R-:W-:Y:S02]  /*11af0*/  ISETP.GT.AND P2, PT, R0, RZ, P1 ;  /* 0x000000ff0000720c */ /* 0x000fe40000f44270 */
[----:B-1----:R-:W-:-:S04]  /*11b00*/  IADD3 R4, P3, R2, UR9, RZ ;  /* 0x0000000902047c10 */ /* 0x002fc8000ff7e0ff */
[----:B--2---:R-:W-:-:S07]  /*11b10*/  IADD3.X R5, R3, UR8, RZ, P3, !PT ;  /* 0x0000000803057c10 */ /* 0x004fce0009ffe4ff */
[----:B------:R1:W-:Y:S01]  /*11b20*/  @P2 STG.E.U16 desc[UR20][R4.64], R7 ;  /* 0x0000000704002986 */ /* 0x0003e2000c101514 */
[----:B------:R-:W-:-:S03]  /*11b30*/  ISETP.GT.AND P2, PT, R0, 0x1, P1 ;  /* 0x000000010000780c */ /* 0x000fc60000f44270 */
[----:B-1----:R-:W2:Y:S10]  /*11b40*/  LDL.LU R7, [R1+0x14] ;  /* 0x0000140001077983 */ /* 0x002eb40000300800 */
[----:B------:R1:W-:Y:S04]  /*11b50*/  @P2 STG.E.U16 desc[UR20][R4.64+0x2], R6 ;  /* 0x0000020604002986 */ /* 0x0003e8000c101514 */
[----:B-1----:R-:W3:Y:S01]  /*11b60*/  LDL.LU R6, [R1+0x10] ;  /* 0x0000100001067983 */ /* 0x002ee20000300800 */
[----:B------:R-:W-:Y:S01]  /*11b70*/  ISETP.GT.AND P2, PT, R0, 0x8, P0 ;  /* 0x000000080000780c */ /* 0x000fe20000744270 */
[----:B------:R-:W-:Y:S01]  /*11b80*/  FMUL R8, R8, UR11 ;  /* 0x0000000b08087c20 */ /* 0x000fe20008400000 */
[----:B------:R-:W-:-:S02]  /*11b90*/  ISETP.GT.AND P3, PT, R0, 0x9, P0 ;  /* 0x000000090000780c */ /* 0x000fc40000764270 */
[----:B------:R-:W-:Y:S01]  /*11ba0*/  ISETP.GT.AND P4, PT, R0, 0x8, P1 ;  /* 0x000000080000780c */ /* 0x000fe20000f84270 */
[----:B--2---:R-:W-:-:S05]  /*11bb0*/  FMUL R7, R7, UR11 ;  /* 0x0000000b07077c20 */ /* 0x004fca0008400000 */
[----:B------:R-:W-:Y:S01]  /*11bc0*/  F2FP.F16.F32.PACK_AB R7, RZ, R7 ;  /* 0x00000007ff07723e */ /* 0x000fe200000000ff */
[----:B---3--:R-:W-:-:S05]  /*11bd0*/  FMUL R6, R6, UR11 ;  /* 0x0000000b06067c20 */ /* 0x008fca0008400000 */
[----:B------:R-:W-:-:S04]  /*11be0*/  F2FP.F16.F32.PACK_AB R6, RZ, R6 ;  /* 0x00000006ff06723e */ /* 0x000fc800000000ff */
[----:B------:R-:W-:Y:S02]  /*11bf0*/  PRMT R9, R6, 0x7610, R9 ;  /* 0x0000761006097816 */ /* 0x000fe40000000009 */
[----:B------:R-:W-:Y:S01]  /*11c00*/  F2FP.F16.F32.PACK_AB R6, RZ, R8 ;  /* 0x00000008ff06723e */ /* 0x000fe200000000ff */
[----:B------:R1:W-:Y:S04]  /*11c10*/  @P3 STG.E.U16 desc[UR20][R2.64+0x12], R7 ;  /* 0x0000120702003986 */ /* 0x0003e8000c101514 */
[----:B------:R-:W2:Y:S04]  /*11c20*/  LDL.LU R8, [R1+0x28] ;  /* 0x0000280001087983 */ /* 0x000ea80000300800 */
[----:B------:R-:W-:Y:S04]  /*11c30*/  @P2 STG.E.U16 desc[UR20][R2.64+0x10], R9 ;  /* 0x0000100902002986 */ /* 0x000fe8000c101514 */
[----:B-1----:R-:W3:Y:S04]  /*11c40*/  LDL.LU R7, [R1+0x24] ;  /* 0x0000240001077983 */ /* 0x002ee80000300800 */
[----:B------:R1:W-:Y:S04]  /*11c50*/  @P4 STG.E.U16 desc[UR20][R4.64+0x10], R6 ;  /* 0x0000100604004986 */ /* 0x0003e8000c101514 */
[----:B-1----:R-:W4:Y:S01]  /*11c60*/  LDL.LU R6, [R1+0x1c] ;  /* 0x00001c0001067983 */ /* 0x002f220000300800 */
[----:B------:R-:W-:Y:S01]  /*11c70*/  ISETP.GT.AND P2, PT, R0, 0x9, P1 ;  /* 0x000000090000780c */ /* 0x000fe20000f44270 */
[----:B----4-:R-:W-:-:S05]  /*11c80*/  FMUL R6, R6, UR11 ;  /* 0x0000000b06067c20 */ /* 0x010fca0008400000 */
[----:B------:R-:W-:-:S07]  /*11c90*/  F2FP.F16.F32.PACK_AB R6, RZ, R6 ;  /* 0x00000006ff06723e */ /* 0x000fce00000000ff */
[----:B------:R1:W-:Y:S04]  /*11ca0*/  @P2 STG.E.U16 desc[UR20][R4.64+0x12], R6 ;  /* 0x0000120604002986 */ /* 0x0003e8000c101514 */
[----:B-1----:R-:W4:Y:S01]  /*11cb0*/  LDL.LU R6, [R1+0x20] ;  /* 0x0000200001067983 */ /* 0x002f220000300800 */
[----:B--2---:R-:W-:Y:S01]  /*11cc0*/  FMUL R8, R8, UR11 ;  /* 0x0000000b08087c20 */ /* 0x004fe20008400000 */
[C---:B------:R-:W-:Y:S01]  /*11cd0*/  ISETP.GT.AND P2, PT, R0.reuse, 0x10, P0 ;  /* 0x000000100000780c */ /* 0x040fe20000744270 */
[----:B---3--:R-:W-:Y:S01]  /*11ce0*/  FMUL R7, R7, UR11 ;  /* 0x0000000b07077c20 */ /* 0x008fe20008400000 */
[C---:B------:R-:W-:Y:S02]  /*11cf0*/  ISETP.GT.AND P3, PT, R0.reuse, 0x11, P0 ;  /* 0x000000110000780c */ /* 0x040fe40000764270 */
[----:B------:R-:W-:-:S02]  /*11d00*/  ISETP.GT.AND P4, PT, R0, 0x10, P1 ;  /* 0x000000100000780c */ /* 0x000fc40000f84270 */
[----:B------:R-:W-:Y:S01]  /*11d10*/  F2FP.F16.F32.PACK_AB R7, RZ, R7 ;  /* 0x00000007ff07723e */ /* 0x000fe200000000ff */
[----:B----4-:R-:W-:-:S05]  /*11d20*/  FMUL R6, R6, UR11 ;  /* 0x0000000b06067c20 */ /* 0x010fca0008400000 */
[----:B------:R-:W-:-:S04]  /*11d30*/  F2FP.F16.F32.PACK_AB R6, RZ, R6 ;  /* 0x00000006ff06723e */ /* 0x000fc800000000ff */
[----:B------:R-:W-:Y:S02]  /*11d40*/  PRMT R9, R6, 0x7610, R9 ;  /* 0x0000761006097816 */ /* 0x000fe40000000009 */
[----:B------:R-:W-:Y:S02]  /*11d50*/  F2FP.F16.F32.PACK_AB R6, RZ, R8 ;  /* 0x00000008ff06723e */ /* 0x000fe400000000ff */
[----:B------:R-:W2:Y:S04]  /*11d60*/  LDL.LU R8, [R1+0x2c] ;  /* 0x00002c0001087983 */ /* 0x000ea80000300800 */
[----:B------:R1:W-:Y:S01]  /*11d70*/  @P2 STG.E.U16 desc[UR20][R2.64+0x20], R9 ;  /* 0x0000200902002986 */ /* 0x0003e2000c101514 */
[----:B------:R-:W-:-:S03]  /*11d80*/  ISETP.GT.AND P2, PT, R0, 0x11, P1 ;  /* 0x000000110000780c */ /* 0x000fc60000f44270 */
[----:B------:R-:W-:Y:S04]  /*11d90*/  @P3 STG.E.U16 desc[UR20][R2.64+0x22], R7 ;  /* 0x0000220702003986 */ /* 0x000fe8000c101514 */
[----:B------:R3:W-:Y:S04]  /*11da0*/  @P4 STG.E.U16 desc[UR20][R4.64+0x20], R6 ;  /* 0x0000200604004986 */ /* 0x0007e8000c101514 */
[----:B-1----:R-:W4:Y:S01]  /*11db0*/  LDL.LU R9, [R1+0x34] ;  /* 0x0000340001097983 */ /* 0x002f220000300800 */
[----:B--2---:R-:W-:-:S05]  /*11dc0*/  FMUL R8, R8, UR11 ;  /* 0x0000000b08087c20 */ /* 0x004fca0008400000 */
[----:B------:R-:W-:-:S04]  /*11dd0*/  F2FP.F16.F32.PACK_AB R8, RZ, R8 ;  /* 0x00000008ff08723e */ /* 0x000fc800000000ff */
[----:B---3--:R-:W-:Y:S02]  /*11de0*/  PRMT R6, R8, 0x7610, R6 ;  /* 0x0000761008067816 */ /* 0x008fe40000000006 */
[----:B------:R-:W2:Y:S04]  /*11df0*/  LDL.LU R8, [R1+0x30] ;  /* 0x0000300001087983 */ /* 0x000ea80000300800 */
[----:B------:R1:W-:Y:S04]  /*11e00*/  @P2 STG.E.U16 desc[UR20][R4.64+0x22], R6 ;  /* 0x0000220604002986 */ /* 0x0003e8000c101514 */
[----:B-1----:R-:W3:Y:S01]  /*11e10*/  LDL.LU R6, [R1+0x3c] ;  /* 0x00003c0001067983 */ /* 0x002ee20000300800 */
[----:B------:R-:W-:Y:S01]  /*11e20*/  ISETP.GT.AND P2, PT, R0, 0x18, P0 ;  /* 0x000000180000780c */ /* 0x000fe20000744270 */
[----:B----4-:R-:W-:Y:S01]  /*11e30*/  FMUL R9, R9, UR11 ;  /* 0x0000000b09097c20 */ /* 0x010fe20008400000 */
[----:B--2---:R-:W-:-:S05]  /*11e40*/  FMUL R8, R8, UR11 ;  /* 0x0000000b08087c20 */ /* 0x004fca0008400000 */
[----:B------:R-:W-:Y:S02]  /*11e50*/  F2FP.F16.F32.PACK_AB R7, RZ, R8 ;  /* 0x00000008ff07723e */ /* 0x000fe400000000ff */
[----:B------:R-:W-:Y:S02]  /*11e60*/  F2FP.F16.F32.PACK_AB R8, RZ, R9 ;  /* 0x00000009ff08723e */ /* 0x000fe400000000ff */
[----:B------:R-:W2:Y:S01]  /*11e70*/  LDL.LU R9, [R1+0x38] ;  /* 0x0000380001097983 */ /* 0x000ea20000300800 */
[C---:B------:R-:W-:Y:S02]  /*11e80*/  ISETP.GT.AND P3, PT, R0.reuse, 0x19, P0 ;  /* 0x000000190000780c */ /* 0x040fe40000764270 */
[----:B------:R-:W-:Y:S01]  /*11e90*/  ISETP.GT.AND P4, PT, R0, 0x18, P1 ;  /* 0x000000180000780c */ /* 0x000fe20000f84270 */
[----:B------:R1:W-:Y:S01]  /*11ea0*/  @P2 STG.E.U16 desc[UR20][R2.64+0x30], R7 ;  /* 0x0000300702002986 */ /* 0x0003e2000c101514 */
[----:B---3--:R-:W-:-:S05]  /*11eb0*/  FMUL R6, R6, UR11 ;  /* 0x0000000b06067c20 */ /* 0x008fca0008400000 */
[----:B------:R-:W-:Y:S01]  /*11ec0*/  F2FP.F16.F32.PACK_AB R6, RZ, R6 ;  /* 0x00000006ff06723e */ /* 0x000fe200000000ff */
[----:B-1----:R-:W3:Y:S03]  /*11ed0*/  LDL.LU R7, [R1+0x44] ;  /* 0x0000440001077983 */ /* 0x002ee60000300800 */
[----:B------:R-:W-:Y:S02]  /*11ee0*/  PRMT R10, R6, 0x7610, R10 ;  /* 0x00007610060a7816 */ /* 0x000fe4000000000a */
[----:B------:R-:W4:Y:S04]  /*11ef0*/  LDL.LU R6, [R1+0x40] ;  /* 0x0000400001067983 */ /* 0x000f280000300800 */
[----:B------:R1:W-:Y:S01]  /*11f00*/  @P3 STG.E.U16 desc[UR20][R2.64+0x32], R8 ;  /* 0x0000320802003986 */ /* 0x0003e2000c101514 */
[----:B------:R-:W-:-:S02]  /*11f10*/  ISETP.GT.AND P2, PT, R0, 0x19, P1 ;  /* 0x000000190000780c */ /* 0x000fc40000f44270 */
[----:B------:R-:W-:Y:S01]  /*11f20*/  ISETP.GT.AND P5, PT, R0, 0x30, P1 ;  /* 0x000000300000780c */ /* 0x000fe20000fa4270 */
[----:B------:R-:W-:Y:S01]  /*11f30*/  FMUL R12, R12, UR11 ;  /* 0x0000000b0c0c7c20 */ /* 0x000fe20008400000 */
        /* <DEDUP_REMOVED lines=31> */
[----:B------:R-:W-:-:S02]  /*12130*/  USHF.L.U32 UR6, UR14, 0x6, URZ ;  /* 0x000000060e067899 */ /* 0x000fc4000800063f */
[----:B------:R-:W-:Y:S01]  /*12140*/  USHF.L.U64.HI UR7, UR14, 0x6, UR15 ;  /* 0x000000060e077899 */ /* 0x000fe2000801020f */
[----:B------:R-:W-:Y:S01]  /*12150*/  FMUL R152, R152, UR11 ;  /* 0x0000000b98987c20 */ /* 0x000fe20008400000 */
[----:B------:R-:W-:Y:S01]  /*12160*/  FMUL R153, R153, UR11 ;  /* 0x0000000b99997c20 */ /* 0x000fe20008400000 */
[----:B------:R-:W-:Y:S01]  /*12170*/  FMUL R154, R154, UR11 ;  /* 0x0000000b9a9a7c20 */ /* 0x000fe20008400000 */
[----:B------:R-:W-:Y:S01]  /*12180*/  FMUL R155, R155, UR11 ;  /* 0x0000000b9b9b7c20 */ /* 0x000fe20008400000 */
[----:B--2---:R-:W-:-:S05]  /*12190*/  FMUL R9, R9, UR11 ;  /* 0x0000000b09097c20 */ /* 0x004fca0008400000 */
[----:B------:R-:W-:Y:S01]  /*121a0*/  F2FP.F16.F32.PACK_AB R9, RZ, R9 ;  /* 0x00000009ff09723e */ /* 0x000fe200000000ff */
[----:B----4-:R-:W-:-:S05]  /*121b0*/  FMUL R6, R6, UR11 ;  /* 0x0000000b06067c20 */ /* 0x010fca0008400000 */
[----:B-1----:R-:W-:Y:S02]  /*121c0*/  F2FP.F16.F32.PACK_AB R8, RZ, R6 ;  /* 0x00000006ff08723e */ /* 0x002fe400000000ff */
[----:B------:R-:W2:Y:S04]  /*121d0*/  LDL.LU R6, [R1+0x48] ;  /* 0x0000480001067983 */ /* 0x000ea80000300800 */
[----:B------:R1:W-:Y:S04]  /*121e0*/  @P4 STG.E.U16 desc[UR20][R4.64+0x30], R9 ;  /* 0x0000300904004986 */ /* 0x0003e8000c101514 */
[----:B------:R-:W-:Y:S01]  /*121f0*/  @P2 STG.E.U16 desc[UR20][R4.64+0x32], R10 ;  /* 0x0000320a04002986 */ /* 0x000fe2000c101514 */
[C---:B------:R-:W-:Y:S01]  /*12200*/  ISETP.GT.AND P2, PT, R0.reuse, 0x20, P0 ;  /* 0x000000200000780c */ /* 0x040fe20000744270 */
[----:B---3--:R-:W-:Y:S01]  /*12210*/  FMUL R7, R7, UR11 ;  /* 0x0000000b07077c20 */ /* 0x008fe20008400000 */
[----:B------:R-:W-:-:S02]  /*12220*/  ISETP.GT.AND P3, PT, R0, 0x21, P0 ;  /* 0x000000210000780c */ /* 0x000fc40000764270 */
[----:B------:R-:W-:Y:S02]  /*12230*/  ISETP.GT.AND P4, PT, R0, 0x20, P1 ;  /* 0x000000200000780c */ /* 0x000fe40000f84270 */
[----:B------:R-:W-:-:S07]  /*12240*/  F2FP.F16.F32.PACK_AB R7, RZ, R7 ;  /* 0x00000007ff07723e */ /* 0x000fce00000000ff */
[----:B------:R3:W-:Y:S01]  /*12250*/  @P2 STG.E.U16 desc[UR20][R2.64+0x40], R8 ;  /* 0x0000400802002986 */ /* 0x0007e2000c101514 */
[----:B------:R-:W-:Y:S02]  /*12260*/  ISETP.GT.AND P2, PT, R0, 0x21, P1 ;  /* 0x000000210000780c */ /* 0x000fe40000f44270 */
[----:B-1----:R-:W-:Y:S01]  /*12270*/  PRMT R9, R7, 0x7610, R9 ;  /* 0x0000761007097816 */ /* 0x002fe20000000009 */
[----:B------:R-:W-:-:S04]  /*12280*/  FMUL R7, R250, UR11 ;  /* 0x0000000bfa077c20 */ /* 0x000fc80008400000 */
[----:B------:R1:W-:Y:S01]  /*12290*/  @P3 STG.E.U16 desc[UR20][R2.64+0x42], R9 ;  /* 0x0000420902003986 */ /* 0x0003e2000c101514 */
[----:B------:R-:W-:Y:S01]  /*122a0*/  ISETP.GT.AND P3, PT, R0, 0x29, P0 ;  /* 0x000000290000780c */ /* 0x000fe20000764270 */
[----:B---3--:R-:W-:Y:S01]  /*122b0*/  FMUL R8, R249, UR11 ;  /* 0x0000000bf9087c20 */ /* 0x008fe20008400000 */
[----:B------:R-:W-:-:S04]  /*122c0*/  F2FP.F16.F32.PACK_AB R7, RZ, R7 ;  /* 0x00000007ff07723e */ /* 0x000fc800000000ff */
[----:B------:R-:W-:Y:S02]  /*122d0*/  F2FP.F16.F32.PACK_AB R8, RZ, R8 ;  /* 0x00000008ff08723e */ /* 0x000fe400000000ff */
[----:B------:R-:W-:Y:S02]  /*122e0*/  PRMT R15, R7, 0x7610, R15 ;  /* 0x00007610070f7816 */ /* 0x000fe4000000000f */
[----:B------:R-:W-:Y:S01]  /*122f0*/  PRMT R17, R8, 0x7610, R17 ;  /* 0x0000761008117816 */ /* 0x000fe20000000011 */
[----:B------:R-:W-:Y:S01]  /*12300*/  FMUL R7, R247, UR11 ;  /* 0x0000000bf7077c20 */ /* 0x000fe20008400000 */
[----:B------:R-:W-:-:S04]  /*12310*/  FMUL R8, R246, UR11 ;  /* 0x0000000bf6087c20 */ /* 0x000fc80008400000 */
[----:B------:R-:W-:Y:S02]  /*12320*/  F2FP.F16.F32.PACK_AB R7, RZ, R7 ;  /* 0x00000007ff07723e */ /* 0x000fe400000000ff */
[----:B------:R-:W-:Y:S01]  /*12330*/  F2FP.F16.F32.PACK_AB R8, RZ, R8 ;  /* 0x00000008ff08723e */ /* 0x000fe200000000ff */
[----:B-1----:R-:W-:Y:S01]  /*12340*/  FMUL R9, R245, UR11 ;  /* 0x0000000bf5097c20 */ /* 0x002fe20008400000 */
[----:B------:R-:W-:-:S04]  /*12350*/  F2FP.F16.F32.PACK_AB R12, RZ, R12 ;  /* 0x0000000cff0c723e */ /* 0x000fc800000000ff */
[----:B------:R-:W-:Y:S02]  /*12360*/  F2FP.F16.F32.PACK_AB R9, RZ, R9 ;  /* 0x00000009ff09723e */ /* 0x000fe400000000ff */
[----:B------:R-:W-:Y:S02]  /*12370*/  F2FP.F16.F32.PACK_AB R16, RZ, R16 ;  /* 0x00000010ff10723e */ /* 0x000fe400000000ff */
[----:B------:R-:W-:Y:S02]  /*12380*/  F2FP.F16.F32.PACK_AB R18, RZ, R18 ;  /* 0x00000012ff12723e */ /* 0x000fe400000000ff */
[----:B------:R-:W-:Y:S02]  /*12390*/  F2FP.F16.F32.PACK_AB R20, RZ, R20 ;  /* 0x00000014ff14723e */ /* 0x000fe400000000ff */
[----:B------:R-:W-:Y:S02]  /*123a0*/  F2FP.F16.F32.PACK_AB R19, RZ, R19 ;  /* 0x00000013ff13723e */ /* 0x000fe400000000ff */
[----:B------:R-:W-:-:S02]  /*123b0*/  F2FP.F16.F32.PACK_AB R21, RZ, R21 ;  /* 0x00000015ff15723e */ /* 0x000fc400000000ff */
        /* <DEDUP_REMOVED lines=25> */
[----:B------:R-:W-:Y:S01]  /*12550*/  F2FP.F16.F32.PACK_AB R239, RZ, R239 ;  /* 0x000000efffef723e */ /* 0x000fe200000000ff */
[----:B--2---:R-:W-:-:S05]  /*12560*/  FMUL R6, R6, UR11 ;  /* 0x0000000b06067c20 */ /* 0x004fca0008400000 */
[----:B------:R-:W-:-:S04]  /*12570*/  F2FP.F16.F32.PACK_AB R6, RZ, R6 ;  /* 0x00000006ff06723e */ /* 0x000fc800000000ff */
[----:B------:R-:W-:Y:S01]  /*12580*/  PRMT R10, R6, 0x7610, R10 ;  /* 0x00007610060a7816 */ /* 0x000fe2000000000a */
[----:B------:R-:W-:-:S05]  /*12590*/  FMUL R6, R252, UR11 ;  /* 0x0000000bfc067c20 */ /* 0x000fca0008400000 */
[----:B------:R-:W-:-:S04]  /*125a0*/  F2FP.F16.F32.PACK_AB R6, RZ, R6 ;  /* 0x00000006ff06723e */ /* 0x000fc800000000ff */
[----:B------:R-:W-:Y:S01]  /*125b0*/  PRMT R11, R6, 0x7610, R11 ;  /* 0x00007610060b7816 */ /* 0x000fe2000000000b */
[----:B------:R1:W-:Y:S01]  /*125c0*/  @P4 STG.E.U16 desc[UR20][R4.64+0x40], R10 ;  /* 0x0000400a04004986 */ /* 0x0003e2000c101514 */
[----:B------:R-:W-:-:S03]  /*125d0*/  FMUL R6, R251, UR11 ;  /* 0x0000000bfb067c20 */ /* 0x000fc60008400000 */
[----:B------:R2:W-:Y:S01]  /*125e0*/  @P2 STG.E.U16 desc[UR20][R4.64+0x42], R11 ;  /* 0x0000420b04002986 */ /* 0x0005e2000c101514 */
[C---:B------:R-:W-:Y:S02]  /*125f0*/  ISETP.GT.AND P2, PT, R0.reuse, 0x28, P0 ;  /* 0x000000280000780c */ /* 0x040fe40000744270 */
[----:B------:R-:W-:Y:S02]  /*12600*/  ISETP.GT.AND P4, PT, R0, 0x28, P1 ;  /* 0x000000280000780c */ /* 0x000fe40000f84270 */
[----:B------:R-:W-:-:S04]  /*12610*/  F2FP.F16.F32.PACK_AB R6, RZ, R6 ;  /* 0x00000006ff06723e */ /* 0x000fc800000000ff */
[----:B------:R-:W-:Y:S01]  /*12620*/  PRMT R13, R6, 0x7610, R13 ;  /* 0x00007610060d7816 */ /* 0x000fe2000000000d */
[----:B------:R-:W-:Y:S01]  /*12630*/  @P3 STG.E.U16 desc[UR20][R2.64+0x52], R15 ;  /* 0x0000520f02003986 */ /* 0x000fe2000c101514 */
[----:B------:R-:W-:-:S03]  /*12640*/  ISETP.GT.AND P3, PT, R0, 0x30, P0 ;  /* 0x000000300000780c */ /* 0x000fc60000764270 */
[----:B------:R3:W-:Y:S01]  /*12650*/  @P2 STG.E.U16 desc[UR20][R2.64+0x50], R13 ;  /* 0x0000500d02002986 */ /* 0x0007e2000c101514 */
[----:B------:R-:W-:Y:S01]  /*12660*/  ISETP.GT.AND P2, PT, R0, 0x29, P1 ;  /* 0x000000290000780c */ /* 0x000fe20000f44270 */
[----:B------:R-:W-:Y:S02]  /*12670*/  FMUL R6, R248, UR11 ;  /* 0x0000000bf8067c20 */ /* 0x000fe40008400000 */
[----:B------:R4:W-:Y:S01]  /*12680*/  @P4 STG.E.U16 desc[UR20][R4.64+0x50], R17 ;  /* 0x0000501104004986 */ /* 0x0009e2000c101514 */
[----:B------:R-:W-:Y:S02]  /*12690*/  ISETP.GT.AND P4, PT, R0, 0x31, P0 ;  /* 0x000000310000780c */ /* 0x000fe40000784270 */
[----:B------:R-:W-:Y:S01]  /*126a0*/  F2FP.F16.F32.PACK_AB R6, RZ, R6 ;  /* 0x00000006ff06723e */ /* 0x000fe200000000ff */
[----:B-1----:R-:W-:Y:S01]  /*126b0*/  FMUL R10, R244, UR11 ;  /* 0x0000000bf40a7c20 */ /* 0x002fe20008400000 */
[----:B--2---:R-:W-:-:S05]  /*126c0*/  FMUL R11, R243, UR11 ;  /* 0x0000000bf30b7c20 */ /* 0x004fca0008400000 */
[----:B------:R-:W-:Y:S01]  /*126d0*/  @P2 STG.E.U16 desc[UR20][R4.64+0x52], R6 ;  /* 0x0000520604002986 */ /* 0x000fe2000c101514 */
[----:B------:R-:W-:-:S03]  /*126e0*/  ISETP.GT.AND P2, PT, R0, 0x31, P1 ;  /* 0x000000310000780c */ /* 0x000fc60000f44270 */
[----:B------:R-:W-:Y:S01]  /*126f0*/  @P3 STG.E.U16 desc[UR20][R2.64+0x60], R7 ;  /* 0x0000600702003986 */ /* 0x000fe2000c101514 */
[----:B------:R-:W-:-:S03]  /*12700*/  ISETP.GT.AND P3, PT, R0, 0x38, P0 ;  /* 0x000000380000780c */ /* 0x000fc60000764270 */
[----:B------:R-:W-:Y:S01]  /*12710*/  @P4 STG.E.U16 desc[UR20][R2.64+0x62], R8 ;  /* 0x0000620802004986 */ /* 0x000fe2000c101514 */
[C---:B------:R-:W-:Y:S02]  /*12720*/  ISETP.GT.AND P4, PT, R0.reuse, 0x39, P0 ;  /* 0x000000390000780c */ /* 0x040fe40000784270 */
[----:B------:R-:W-:Y:S02]  /*12730*/  F2FP.F16.F32.PACK_AB R10, RZ, R10 ;  /* 0x0000000aff0a723e */ /* 0x000fe400000000ff */
[----:B------:R-:W-:Y:S01]  /*12740*/  F2FP.F16.F32.PACK_AB R11, RZ, R11 ;  /* 0x0000000bff0b723e */ /* 0x000fe200000000ff */
[----:B------:R-:W-:Y:S01]  /*12750*/  @P5 STG.E.U16 desc[UR20][R4.64+0x60], R9 ;  /* 0x0000600904005986 */ /* 0x000fe2000c101514 */
[----:B------:R-:W-:-:S03]  /*12760*/  ISETP.GT.AND P5, PT, R0, 0x38, P1 ;  /* 0x000000380000780c */ /* 0x000fc60000fa4270 */
[----:B------:R-:W-:Y:S01]  /*12770*/  @P2 STG.E.U16 desc[UR20][R4.64+0x62], R10 ;  /* 0x0000620a04002986 */ /* 0x000fe2000c101514 */
[----:B------:R-:W-:Y:S01]  /*12780*/  ISETP.GT.AND P2, PT, R0, 0x39, P1 ;  /* 0x000000390000780c */ /* 0x000fe20000f44270 */
[----:B---3--:R-:W-:Y:S02]  /*12790*/  FMUL R13, R242, UR11 ;  /* 0x0000000bf20d7c20 */ /* 0x008fe40008400000 */
[----:B------:R-:W-:Y:S01]  /*127a0*/  @P3 STG.E.U16 desc[UR20][R2.64+0x70], R11 ;  /* 0x0000700b02003986 */ /* 0x000fe2000c101514 */
[C---:B------:R-:W-:Y:S01]  /*127b0*/  ISETP.GT.AND P3, PT, R0.reuse, 0x40, P0 ;  /* 0x000000400000780c */ /* 0x040fe20000764270 */
[----:B------:R-:W-:Y:S02]  /*127c0*/  FMUL R15, R241, UR11 ;  /* 0x0000000bf10f7c20 */ /* 0x000fe40008400000 */
[----:B------:R-:W-:Y:S01]  /*127d0*/  @P4 STG.E.U16 desc[UR20][R2.64+0x72], R12 ;  /* 0x0000720c02004986 */ /* 0x000fe2000c101514 */
[----:B------:R-:W-:Y:S02]  /*127e0*/  ISETP.GT.AND P4, PT, R0, 0x41, P0 ;  /* 0x000000410000780c */ /* 0x000fe40000784270 */
[----:B------:R-:W-:-:S02]  /*127f0*/  F2FP.F16.F32.PACK_AB R13, RZ, R13 ;  /* 0x0000000dff0d723e */ /* 0x000fc400000000ff */
[----:B------:R-:W-:-:S03]  /*12800*/  F2FP.F16.F32.PACK_AB R15, RZ, R15 ;  /* 0x0000000fff0f723e */ /* 0x000fc600000000ff */
[----:B------:R-:W-:Y:S01]  /*12810*/  @P5 STG.E.U16 desc[UR20][R4.64+0x70], R13 ;  /* 0x0000700d04005986 */ /* 0x000fe2000c101514 */
[----:B------:R-:W-:-:S03]  /*12820*/  ISETP.GT.AND P5, PT, R0, 0x40, P1 ;  /* 0x000000400000780c */ /* 0x000fc60000fa4270 */
[----:B------:R-:W-:Y:S01]  /*12830*/  @P2 STG.E.U16 desc[UR20][R4.64+0x72], R15 ;  /* 0x0000720f04002986 */ /* 0x000fe2000c101514 */
[----:B------:R-:W-:Y:S01]  /*12840*/  ISETP.GT.AND P2, PT, R0, 0x41, P1 ;  /* 0x000000410000780c */ /* 0x000fe20000f44270 */
[----:B----4-:R-:W-:Y:S02]  /*12850*/  FMUL R17, R240, UR11 ;  /* 0x0000000bf0117c20 */ /* 0x010fe40008400000 */
[----:B------:R-:W-:Y:S01]  /*12860*/  @P3 STG.E.U16 desc[UR20][R2.64+0x80], R16 ;  /* 0x0000801002003986 */ /* 0x000fe2000c101514 */
[----:B------:R-:W-:-:S03]  /*12870*/  ISETP.GT.AND P3, PT, R0, 0x48, P0 ;  /* 0x000000480000780c */ /* 0x000fc60000764270 */
[----:B------:R-:W-:Y:S01]  /*12880*/  @P4 STG.E.U16 desc[UR20][R2.64+0x82], R18 ;  /* 0x0000821202004986 */ /* 0x000fe2000c101514 */
[----:B------:R-:W-:Y:S02]  /*12890*/  ISETP.GT.AND P4, PT, R0, 0x49, P0 ;  /* 0x000000490000780c */ /* 0x000fe40000784270 */
[----:B------:R-:W-:-:S05]  /*128a0*/  F2FP.F16.F32.PACK_AB R17, RZ, R17 ;  /* 0x00000011ff11723e */ /* 0x000fca00000000ff */
[----:B------:R-:W-:Y:S01]  /*128b0*/  @P5 STG.E.U16 desc[UR20][R4.64+0x80], R17 ;  /* 0x0000801104005986 */ /* 0x000fe2000c101514 */
[----:B------:R-:W-:-:S03]  /*128c0*/  ISETP.GT.AND P5, PT, R0, 0x48, P1 ;  /* 0x000000480000780c */ /* 0x000fc60000fa4270 */
        /* <DEDUP_REMOVED lines=43> */
[C---:B------:R-:W-:Y:S02]  /*12b80*/  ISETP.GT.AND P3, PT, R0.reuse, 0x78, P0 ;  /* 0x000000780000780c */ /* 0x040fe40000764270 */
[C---:B------:R-:W-:Y:S01]  /*12b90*/  ISETP.GT.AND P0, PT, R0.reuse, 0x79, P0 ;  /* 0x000000790000780c */ /* 0x040fe20000704270 */
[----:B------:R-:W-:Y:S01]  /*12ba0*/  @P4 STG.E.U16 desc[UR20][R2.64+0xe2], R233 ;  /* 0x0000e2e902004986 */ /* 0x000fe2000c101514 */
[C---:B------:R-:W-:Y:S02]  /*12bb0*/  ISETP.GT.AND P4, PT, R0.reuse, 0x78, P1 ;  /* 0x000000780000780c */ /* 0x040fe40000f84270 */
[----:B------:R-:W-:Y:S01]  /*12bc0*/  ISETP.GT.AND P1, PT, R0, 0x79, P1 ;  /* 0x000000790000780c */ /* 0x000fe20000f24270 */
[----:B------:R-:W-:Y:S01]  /*12bd0*/  @P5 STG.E.U16 desc[UR20][R4.64+0xe0], R234 ;  /* 0x0000e0ea04005986 */ /* 0x000fe2000c101514 */
[----:B------:R-:W-:-:S03]  /*12be0*/  USHF.L.U32 UR10, UR6, 0x1, URZ ;  /* 0x00000001060a7899 */ /* 0x000fc6000800063f */
[----:B------:R-:W-:Y:S04]  /*12bf0*/  @P2 STG.E.U16 desc[UR20][R4.64+0xe2], R235 ;  /* 0x0000e2eb04002986 */ /* 0x000fe8000c101514 */
[----:B------:R-:W-:Y:S04]  /*12c00*/  @P3 STG.E.U16 desc[UR20][R2.64+0xf0], R236 ;  /* 0x0000f0ec02003986 */ /* 0x000fe8000c101514 */
[----:B------:R-:W-:Y:S01]  /*12c10*/  @P0 STG.E.U16 desc[UR20][R2.64+0xf2], R237 ;  /* 0x0000f2ed02000986 */ /* 0x000fe2000c101514 */
[----:B------:R-:W-:-:S03]  /*12c20*/  ISETP.GT.AND P0, PT, R14, 0x48, PT ;  /* 0x000000480e00780c */ /* 0x000fc60003f04270 */
[----:B------:R-:W-:Y:S01]  /*12c30*/  @P4 STG.E.U16 desc[UR20][R4.64+0xf0], R238 ;  /* 0x0000f0ee04004986 */ /* 0x000fe2000c101514 */
[----:B------:R-:W-:-:S03]  /*12c40*/  USHF.L.U64.HI UR6, UR6, 0x1, UR7 ;  /* 0x0000000106067899 */ /* 0x000fc60008010207 */
[----:B------:R1:W-:Y:S01]  /*12c50*/  @P1 STG.E.U16 desc[UR20][R4.64+0xf2], R239 ;  /* 0x0000f2ef04001986 */ /* 0x0003e2000c101514 */
[----:B------:R-:W-:Y:S02]  /*12c60*/  ISETP.GT.AND P1, PT, R14, 0x40, PT ;  /* 0x000000400e00780c */ /* 0x000fe40003f24270 */
[C---:B------:R-:W-:Y:S02]  /*12c70*/  ISETP.GT.AND P3, PT, R0.reuse, RZ, P0 ;  /* 0x000000ff0000720c */ /* 0x040fe40000764270 */
[C---:B------:R-:W-:Y:S02]  /*12c80*/  ISETP.GT.AND P5, PT, R0.reuse, RZ, P1 ;  /* 0x000000ff0000720c */ /* 0x040fe40000fa4270 */
[----:B------:R-:W-:Y:S02]  /*12c90*/  ISETP.GT.AND P4, PT, R0, 0x1, P1 ;  /* 0x000000010000780c */ /* 0x000fe40000f84270 */
[----:B-1----:R-:W-:Y:S02]  /*12ca0*/  IADD3 R4, P6, R2, UR10, RZ ;  /* 0x0000000a02047c10 */ /* 0x002fe4000ffde0ff */
[----:B------:R-:W-:-:S02]  /*12cb0*/  ISETP.GT.AND P2, PT, R0, 0x1, P0 ;  /* 0x000000010000780c */ /* 0x000fc40000744270 */
[----:B------:R-:W-:Y:S02]  /*12cc0*/  IADD3.X R5, R3, UR6, RZ, P6, !PT ;  /* 0x0000000603057c10 */ /* 0x000fe4000b7fe4ff */
[----:B------:R-:W-:Y:S02]  /*12cd0*/  IADD3 R10, P6, R4, UR9, RZ ;  /* 0x00000009040a7c10 */ /* 0x000fe4000ffde0ff */
[----:B------:R-:W-:Y:S02]  /*12ce0*/  F2FP.F16.F32.PACK_AB R152, RZ, R152 ;  /* 0x00000098ff98723e */ /* 0x000fe400000000ff */
[----:B------:R-:W-:Y:S02]  /*12cf0*/  F2FP.F16.F32.PACK_AB R153, RZ, R153 ;  /* 0x00000099ff99723e */ /* 0x000fe400000000ff */
[----:B------:R-:W-:Y:S02]  /*12d00*/  F2FP.F16.F32.PACK_AB R154, RZ, R154 ;  /* 0x0000009aff9a723e */ /* 0x000fe400000000ff */
[----:B------:R-:W-:Y:S01]  /*12d10*/  IADD3.X R11, R5, UR8, RZ, P6, !PT ;  /* 0x00000008050b7c10 */ /* 0x000fe2000b7fe4ff */
[----:B------:R-:W-:Y:S01]  /*12d20*/  FMUL R6, R156, UR11 ;  /* 0x0000000b9c067c20 */ /* 0x000fe20008400000 */
[----:B------:R-:W-:Y:S01]  /*12d30*/  F2FP.F16.F32.PACK_AB R155, RZ, R155 ;  /* 0x0000009bff9b723e */ /* 0x000fe200000000ff */
[----:B------:R-:W-:Y:S01]  /*12d40*/  @P5 STG.E.U16 desc[UR20][R4.64], R152 ;  /* 0x0000009804005986 */ /* 0x000fe2000c101514 */
[----:B------:R-:W-:-:S03]  /*12d50*/  FMUL R7, R157, UR11 ;  /* 0x0000000b9d077c20 */ /* 0x000fc60008400000 */
[----:B------:R-:W-:Y:S01]  /*12d60*/  @P4 STG.E.U16 desc[UR20][R4.64+0x2], R153 ;  /* 0x0000029904004986 */ /* 0x000fe2000c101514 */
[----:B------:R-:W-:-:S03]  /*12d70*/  ISETP.GT.AND P4, PT, R0, 0x9, P1 ;  /* 0x000000090000780c */ /* 0x000fc60000f84270 */
[----:B------:R-:W-:Y:S01]  /*12d80*/  @P3 STG.E.U16 desc[UR20][R10.64], R154 ;  /* 0x0000009a0a003986 */ /* 0x000fe2000c101514 */
[C---:B------:R-:W-:Y:S01]  /*12d90*/  ISETP.GT.AND P3, PT, R0.reuse, 0x8, P1 ;  /* 0x000000080000780c */ /* 0x040fe20000f64270 */
[----:B------:R-:W-:Y:S01]  /*12da0*/  IMAD.U32 R9, RZ, RZ, UR9 ;  /* 0x00000009ff097e24 */ /* 0x000fe2000f8e00ff */
[----:B------:R-:W-:Y:S01]  /*12db0*/  F2FP.F16.F32.PACK_AB R6, RZ, R6 ;  /* 0x00000006ff06723e */ /* 0x000fe200000000ff */
[----:B------:R1:W-:Y:S01]  /*12dc0*/  @P2 STG.E.U16 desc[UR20][R10.64+0x2], R155 ;  /* 0x0000029b0a002986 */ /* 0x0003e2000c101514 */
[----:B------:R-:W-:Y:S01]  /*12dd0*/  ISETP.GT.AND P2, PT, R0, 0x8, P0 ;  /* 0x000000080000780c */ /* 0x000fe20000744270 */
[----:B------:R-:W-:Y:S01]  /*12de0*/  FMUL R8, R158, UR11 ;  /* 0x0000000b9e087c20 */ /* 0x000fe20008400000 */
[----:B------:R-:W-:-:S04]  /*12df0*/  F2FP.F16.F32.PACK_AB R7, RZ, R7 ;  /* 0x00000007ff07723e */ /* 0x000fc800000000ff */
[----:B------:R-:W-:Y:S02]  /*12e00*/  F2FP.F16.F32.PACK_AB R8, RZ, R8 ;  /* 0x00000008ff08723e */ /* 0x000fe400000000ff */
[----:B-1----:R-:W-:Y:S01]  /*12e10*/  PRMT R10, R6, 0x7610, R10 ;  /* 0x00007610060a7816 */ /* 0x002fe2000000000a */
[----:B------:R-:W-:Y:S01]  /*12e20*/  IMAD.U32 R11, RZ, RZ, UR8 ;  /* 0x00000008ff0b7e24 */ /* 0x000fe2000f8e00ff */
[----:B------:R-:W-:Y:S02]  /*12e30*/  IADD3 R6, P5, P6, R9, UR10, R2 ;  /* 0x0000000a09067c10 */ /* 0x000fe4000febe002 */
[----:B------:R-:W-:Y:S02]  /*12e40*/  PRMT R9, R7, 0x7610, R9 ;  /* 0x0000761007097816 */ /* 0x000fe40000000009 */
[----:B------:R-:W-:Y:S01]  /*12e50*/  IADD3.X R7, R11, UR6, R3, P5, P6 ;  /* 0x000000060b077c10 */ /* 0x000fe2000afec403 */
[----:B------:R-:W-:Y:S01]  /*12e60*/  @P3 STG.E.U16 desc[UR20][R4.64+0x10], R10 ;  /* 0x0000100a04003986 */ /* 0x000fe2000c101514 */
[----:B------:R-:W-:-:S03]  /*12e70*/  ISETP.GT.AND P3, PT, R0, 0x9, P0 ;  /* 0x000000090000780c */ /* 0x000fc60000764270 */
[----:B------:R-:W-:Y:S01]  /*12e80*/  @P4 STG.E.U16 desc[UR20][R4.64+0x12], R9 ;  /* 0x0000120904004986 */ /* 0x000fe2000c101514 */
[C---:B------:R-:W-:Y:S01]  /*12e90*/  ISETP.GT.AND P4, PT, R0.reuse, 0x10, P1 ;  /* 0x000000100000780c */ /* 0x040fe20000f84270 */
[----:B------:R-:W-:Y:S01]  /*12ea0*/  FMUL R159, R159, UR11 ;  /* 0x0000000b9f9f7c20 */ /* 0x000fe20008400000 */
[C---:B------:R-:W-:Y:S01]  /*12eb0*/  ISETP.GT.AND P5, PT, R0.reuse, 0x11, P1 ;  /* 0x000000110000780c */ /* 0x040fe20000fa4270 */
[----:B------:R-:W-:Y:S01]  /*12ec0*/  @P2 STG.E.U16 desc[UR20][R6.64+0x10], R8 ;  /* 0x0000100806002986 */ /* 0x000fe2000c101514 */
[----:B------:R-:W-:Y:S01]  /*12ed0*/  ISETP.GT.AND P2, PT, R0, 0x10, P0 ;  /* 0x000000100000780c */ /* 0x000fe20000744270 */
[----:B------:R-:W-:Y:S01]  /*12ee0*/  FMUL R160, R160, UR11 ;  /* 0x0000000ba0a07c20 */ /* 0x000fe20008400000 */
[----:B------:R-:W-:Y:S01]  /*12ef0*/  FMUL R161, R161, UR11 ;  /* 0x0000000ba1a17c20 */ /* 0x000fe20008400000 */
[----:B------:R-:W-:Y:S01]  /*12f00*/  FMUL R162, R162, UR11 ;  /* 0x0000000ba2a27c20 */ /* 0x000fe20008400000 */
[----:B------:R-:W-:Y:S02]  /*12f10*/  F2FP.F16.F32.PACK_AB R159, RZ, R159 ;  /* 0x0000009fff9f723e */ /* 0x000fe400000000ff */
[----:B------:R-:W-:-:S02]  /*12f20*/  F2FP.F16.F32.PACK_AB R160, RZ, R160 ;  /* 0x000000a0ffa0723e */ /* 0x000fc400000000ff */
[----:B------:R-:W-:Y:S02]  /*12f30*/  F2FP.F16.F32.PACK_AB R161, RZ, R161 ;  /* 0x000000a1ffa1723e */ /* 0x000fe400000000ff */
[----:B------:R-:W-:Y:S01]  /*12f40*/  F2FP.F16.F32.PACK_AB R162, RZ, R162 ;  /* 0x000000a2ffa2723e */ /* 0x000fe200000000ff */
[----:B------:R-:W-:Y:S01]  /*12f50*/  @P3 STG.E.U16 desc[UR20][R6.64+0x12], R159 ;  /* 0x0000129f06003986 */ /* 0x000fe2000c101514 */
[----:B------:R-:W-:-:S03]  /*12f60*/  ISETP.GT.AND P3, PT, R0, 0x11, P0 ;  /* 0x000000110000780c */ /* 0x000fc60000764270 */
[----:B------:R-:W-:Y:S01]  /*12f70*/  @P4 STG.E.U16 desc[UR20][R4.64+0x20], R160 ;  /* 0x000020a004004986 */ /* 0x000fe2000c101514 */
[C---:B------:R-:W-:Y:S01]  /*12f80*/  ISETP.GT.AND P4, PT, R0.reuse, 0x18, P1 ;  /* 0x000000180000780c */ /* 0x040fe20000f84270 */
[----:B------:R-:W-:Y:S02]  /*12f90*/  FMUL R163, R163, UR11 ;  /* 0x0000000ba3a37c20 */ /* 0x000fe40008400000 */
[----:B------:R-:W-:Y:S01]  /*12fa0*/  @P5 STG.E.U16 desc[UR20][R4.64+0x22], R161 ;  /* 0x000022a104005986 */ /* 0x000fe2000c101514 */
[----:B------:R-:W-:Y:S01]  /*12fb0*/  ISETP.GT.AND P5, PT, R0, 0x19, P1 ;  /* 0x000000190000780c */ /* 0x000fe20000fa4270 */
[----:B------:R-:W-:Y:S02]  /*12fc0*/  FMUL R164, R164, UR11 ;  /* 0x0000000ba4a47c20 */ /* 0x000fe40008400000 */
[----:B------:R-:W-:Y:S01]  /*12fd0*/  @P2 STG.E.U16 desc[UR20][R6.64+0x20], R162 ;  /* 0x000020a206002986 */ /* 0x000fe2000c101514 */
[----:B------:R-:W-:Y:S01]  /*12fe0*/  ISETP.GT.AND P2, PT, R0, 0x18, P0 ;  /* 0x000000180000780c */ /* 0x000fe20000744270 */
[----:B------:R-:W-:Y:S01]  /*12ff0*/  FMUL R165, R165, UR11 ;  /* 0x0000000ba5a57c20 */ /* 0x000fe20008400000 */
[----:B------:R-:W-:Y:S01]  /*13000*/  FMUL R166, R166, UR11 ;  /* 0x0000000ba6a67c20 */ /* 0x000fe20008400000 */
[----:B------:R-:W-:-:S02]  /*13010*/  F2FP.F16.F32.PACK_AB R163, RZ, R163 ;  /* 0x000000a3ffa3723e */ /* 0x000fc400000000ff */
[----:B------:R-:W-:Y:S02]  /*13020*/  F2FP.F16.F32.PACK_AB R164, RZ, R164 ;  /* 0x000000a4ffa4723e */ /* 0x000fe400000000ff */
        /* <DEDUP_REMOVED lines=181> */
[C---:B------:R-:W-:Y:S02]  /*13b80*/  ISETP.GT.AND P4, PT, R0.reuse, 0x71, P0 ;  /* 0x000000710000780c */ /* 0x040fe40000784270 */
[----:B------:R-:W-:Y:S01]  /*13b90*/  ISETP.GT.AND P1, PT, R0, 0x79, P1 ;  /* 0x000000790000780c */ /* 0x000fe20000f24270 */
[----:B------:R-:W-:Y:S01]  /*13ba0*/  @P5 STG.E.U16 desc[UR20][R4.64+0xe2], R209 ;  /* 0x0000e2d104005986 */ /* 0x000fe2000c101514 */
[----:B------:R-:W-:-:S03]  /*13bb0*/  FMUL R211, R211, UR11 ;  /* 0x0000000bd3d37c20 */ /* 0x000fc60008400000 */
[----:B------:R-:W-:Y:S01]  /*13bc0*/  @P2 STG.E.U16 desc[UR20][R6.64+0xe0], R210 ;  /* 0x0000e0d206002986 */ /* 0x000fe2000c101514 */
[----:B------:R-:W-:Y:S01]  /*13bd0*/  ISETP.GT.AND P2, PT, R0, 0x78, P0 ;  /* 0x000000780000780c */ /* 0x000fe20000744270 */
[----:B------:R-:W-:Y:S01]  /*13be0*/  FMUL R212, R212, UR11 ;  /* 0x0000000bd4d47c20 */ /* 0x000fe20008400000 */
[----:B------:R-:W-:Y:S01]  /*13bf0*/  FMUL R213, R213, UR11 ;  /* 0x0000000bd5d57c20 */ /* 0x000fe20008400000 */
[----:B------:R-:W-:Y:S02]  /*13c00*/  F2FP.F16.F32.PACK_AB R211, RZ, R211 ;  /* 0x000000d3ffd3723e */ /* 0x000fe400000000ff */
[----:B------:R-:W-:Y:S01]  /*13c10*/  ISETP.GT.AND P0, PT, R0, 0x79, P0 ;  /* 0x000000790000780c */ /* 0x000fe20000704270 */
[----:B------:R-:W-:Y:S01]  /*13c20*/  FMUL R214, R214, UR11 ;  /* 0x0000000bd6d67c20 */ /* 0x000fe20008400000 */
[----:B------:R-:W-:Y:S02]  /*13c30*/  F2FP.F16.F32.PACK_AB R212, RZ, R212 ;  /* 0x000000d4ffd4723e */ /* 0x000fe400000000ff */
[----:B------:R-:W-:Y:S01]  /*13c40*/  F2FP.F16.F32.PACK_AB R213, RZ, R213 ;  /* 0x000000d5ffd5723e */ /* 0x000fe200000000ff */
[----:B------:R-:W-:Y:S01]  /*13c50*/  @P4 STG.E.U16 desc[UR20][R6.64+0xe2], R211 ;  /* 0x0000e2d306004986 */ /* 0x000fe2000c101514 */
[----:B------:R-:W-:Y:S01]  /*13c60*/  F2FP.F16.F32.PACK_AB R214, RZ, R214 ;  /* 0x000000d6ffd6723e */ /* 0x000fe200000000ff */
[----:B------:R-:W-:-:S02]  /*13c70*/  USHF.L.U32 UR7, UR14, 0x8, URZ ;  /* 0x000000080e077899 */ /* 0x000fc4000800063f */
[----:B------:R-:W-:Y:S04]  /*13c80*/  @P3 STG.E.U16 desc[UR20][R4.64+0xf0], R212 ;  /* 0x0000f0d404003986 */ /* 0x000fe8000c101514 */
[----:B------:R1:W-:Y:S01]  /*13c90*/  @P1 STG.E.U16 desc[UR20][R4.64+0xf2], R213 ;  /* 0x0000f2d504001986 */ /* 0x0003e2000c101514 */
[----:B------:R-:W-:Y:S01]  /*13ca0*/  FMUL R215, R215, UR11 ;  /* 0x0000000bd7d77c20 */ /* 0x000fe20008400000 */
[----:B------:R-:W-:Y:S01]  /*13cb0*/  USHF.L.U64.HI UR6, UR14, 0x8, UR15 ;  /* 0x000000080e067899 */ /* 0x000fe2000801020f */
[----:B-1----:R-:W-:Y:S01]  /*13cc0*/  @P2 MOV R4, R6 ;  /* 0x0000000600042202 */ /* 0x002fe20000000f00 */
[----:B------:R-:W-:Y:S02]  /*13cd0*/  @P2 IMAD.MOV.U32 R5, RZ, RZ, R7 ;  /* 0x000000ffff052224 */ /* 0x000fe400078e0007 */
[----:B------:R-:W-:-:S03]  /*13ce0*/  F2FP.F16.F32.PACK_AB R215, RZ, R215 ;  /* 0x000000d7ffd7723e */ /* 0x000fc600000000ff */
[----:B------:R1:W-:Y:S01]  /*13cf0*/  @P2 STG.E.U16 desc[UR20][R4.64+0xf0], R214 ;  /* 0x0000f0d604002986 */ /* 0x0003e2000c101514 */
[C---:B------:R-:W-:Y:S01]  /*13d00*/  ISETP.GT.AND P3, PT, R14.reuse, 0x80, PT ;  /* 0x000000800e00780c */ /* 0x040fe20003f64270 */
[----:B------:R-:W-:Y:S01]  /*13d10*/  IMAD.U32 R9, RZ, RZ, UR6 ;  /* 0x00000006ff097e24 */ /* 0x000fe2000f8e00ff */
[----:B------:R-:W-:Y:S01]  /*13d20*/  ISETP.GT.AND P1, PT, R14, 0x88, PT ;  /* 0x000000880e00780c */ /* 0x000fe20003f24270 */
[----:B-1----:R-:W-:Y:S01]  /*13d30*/  @P0 IMAD.MOV.U32 R5, RZ, RZ, R7 ;  /* 0x000000ffff050224 */ /* 0x002fe200078e0007 */
[----:B------:R-:W-:Y:S01]  /*13d40*/  MOV R7, UR7 ;  /* 0x0000000700077c02 */ /* 0x000fe20008000f00 */
[----:B------:R-:W-:-:S03]  /*13d50*/  @P0 IMAD.MOV.U32 R4, RZ, RZ, R6 ;  /* 0x000000ffff040224 */ /* 0x000fc600078e0006 */
[----:B------:R-:W-:Y:S02]  /*13d60*/  IADD3 R6, P5, P6, R2, UR9, R7 ;  /* 0x0000000902067c10 */ /* 0x000fe4000febe007 */
[----:B------:R1:W-:Y:S01]  /*13d70*/  @P0 STG.E.U16 desc[UR20][R4.64+0xf2], R215 ;  /* 0x0000f2d704000986 */ /* 0x0003e2000c101514 */
[C---:B------:R-:W-:Y:S02]  /*13d80*/  ISETP.GT.AND P0, PT, R0.reuse, RZ, P3 ;  /* 0x000000ff0000720c */ /* 0x040fe40001f04270 */
[----:B------:R-:W-:Y:S02]  /*13d90*/  ISETP.GT.AND P2, PT, R0, 0x1, P3 ;  /* 0x000000010000780c */ /* 0x000fe40001f44270 */
[----:B------:R-:W-:Y:S01]  /*13da0*/  IADD3.X R7, R3, UR8, R9, P5, P6 ;  /* 0x0000000803077c10 */ /* 0x000fe2000afec409 */
[----:B------:R-:W-:Y:S01]  /*13db0*/  FMUL R88, R88, UR11 ;  /* 0x0000000b58587c20 */ /* 0x000fe20008400000 */
[----:B------:R-:W-:Y:S01]  /*13dc0*/  ISETP.GT.AND P5, PT, R0, RZ, P1 ;  /* 0x000000ff0000720c */ /* 0x000fe20000fa4270 */
[----:B------:R-:W-:Y:S01]  /*13dd0*/  FMUL R89, R89, UR11 ;  /* 0x0000000b59597c20 */ /* 0x000fe20008400000 */
[----:B-1----:R-:W-:Y:S01]  /*13de0*/  IADD3 R4, P4, R2, UR7, RZ ;  /* 0x0000000702047c10 */ /* 0x002fe2000ff9e0ff */
[----:B------:R-:W-:-:S03]  /*13df0*/  FMUL R90, R90, UR11 ;  /* 0x0000000b5a5a7c20 */ /* 0x000fc60008400000 */
[----:B------:R-:W-:Y:S02]  /*13e00*/  IADD3.X R5, R3, UR6, RZ, P4, !PT ;  /* 0x0000000603057c10 */ /* 0x000fe4000a7fe4ff */
[----:B------:R-:W-:Y:S02]  /*13e10*/  IADD3 R8, P4, R4, UR9, RZ ;  /* 0x0000000904087c10 */ /* 0x000fe4000ff9e0ff */
[----:B------:R-:W-:Y:S02]  /*13e20*/  F2FP.F16.F32.PACK_AB R88, RZ, R88 ;  /* 0x00000058ff58723e */ /* 0x000fe400000000ff */
[----:B------:R-:W-:Y:S02]  /*13e30*/  F2FP.F16.F32.PACK_AB R89, RZ, R89 ;  /* 0x00000059ff59723e */ /* 0x000fe400000000ff */
[----:B------:R-:W-:Y:S02]  /*13e40*/  F2FP.F16.F32.PACK_AB R90, RZ, R90 ;  /* 0x0000005aff5a723e */ /* 0x000fe400000000ff */
[----:B------:R-:W-:Y:S01]  /*13e50*/  IADD3.X R9, R5, UR8, RZ, P4, !PT ;  /* 0x0000000805097c10 */ /* 0x000fe2000a7fe4ff */
[----:B------:R-:W-:Y:S01]  /*13e60*/  @P0 STG.E.U16 desc[UR20][R4.64], R88 ;  /* 0x0000005804000986 */ /* 0x000fe2000c101514 */
[----:B------:R-:W-:-:S02]  /*13e70*/  ISETP.GT.AND P0, PT, R0, 0x1, P1 ;  /* 0x000000010000780c */ /* 0x000fc40000f04270 */
[C---:B------:R-:W-:Y:S01]  /*13e80*/  ISETP.GT.AND P4, PT, R0.reuse, 0x9, P3 ;  /* 0x000000090000780c */ /* 0x040fe20001f84270 */
[----:B------:R-:W-:Y:S01]  /*13e90*/  @P2 STG.E.U16 desc[UR20][R4.64+0x2], R89 ;  /* 0x0000025904002986 */ /* 0x000fe2000c101514 */
[C---:B------:R-:W-:Y:S01]  /*13ea0*/  ISETP.GT.AND P2, PT, R0.reuse, 0x8, P3 ;  /* 0x000000080000780c */ /* 0x040fe20001f44270 */
[----:B------:R-:W-:Y:S02]  /*13eb0*/  FMUL R91, R91, UR11 ;  /* 0x0000000b5b5b7c20 */ /* 0x000fe40008400000 */
[----:B------:R-:W-:Y:S01]  /*13ec0*/  @P5 STG.E.U16 desc[UR20][R8.64], R90 ;  /* 0x0000005a08005986 */ /* 0x000fe2000c101514 */
[----:B------:R-:W-:Y:S01]  /*13ed0*/  ISETP.GT.AND P5, PT, R0, 0x8, P1 ;  /* 0x000000080000780c */ /* 0x000fe20000fa4270 */
[----:B------:R-:W-:Y:S01]  /*13ee0*/  FMUL R92, R92, UR11 ;  /* 0x0000000b5c5c7c20 */ /* 0x000fe20008400000 */
[----:B------:R-:W-:Y:S01]  /*13ef0*/  FMUL R93, R93, UR11 ;  /* 0x0000000b5d5d7c20 */ /* 0x000fe20008400000 */
[----:B------:R-:W-:Y:S01]  /*13f00*/  FMUL R94, R94, UR11 ;  /* 0x0000000b5e5e7c20 */ /* 0x000fe20008400000 */
[----:B------:R-:W-:-:S02]  /*13f10*/  F2FP.F16.F32.PACK_AB R91, RZ, R91 ;  /* 0x0000005bff5b723e */ /* 0x000fc400000000ff */
[----:B------:R-:W-:Y:S02]  /*13f20*/  F2FP.F16.F32.PACK_AB R92, RZ, R92 ;  /* 0x0000005cff5c723e */ /* 0x000fe400000000ff */
[----:B------:R-:W-:Y:S02]  /*13f30*/  F2FP.F16.F32.PACK_AB R93, RZ, R93 ;  /* 0x0000005dff5d723e */ /* 0x000fe400000000ff */
[----:B------:R-:W-:Y:S01]  /*13f40*/  F2FP.F16.F32.PACK_AB R94, RZ, R94 ;  /* 0x0000005eff5e723e */ /* 0x000fe200000000ff */
[----:B------:R1:W-:Y:S01]  /*13f50*/  @P0 STG.E.U16 desc[UR20][R8.64+0x2], R91 ;  /* 0x0000025b08000986 */ /* 0x0003e2000c101514 */
[----:B------:R-:W-:-:S03]  /*13f60*/  ISETP.GT.AND P0, PT, R0, 0x9, P1 ;  /* 0x000000090000780c */ /* 0x000fc60000f04270 */
[----:B------:R-:W-:Y:S01]  /*13f70*/  @P2 STG.E.U16 desc[UR20][R4.64+0x10], R92 ;  /* 0x0000105c04002986 */ /* 0x000fe2000c101514 */
[----:B------:R-:W-:-:S03]  /*13f80*/  ISETP.GT.AND P2, PT, R0, 0x10, P3 ;  /* 0x000000100000780c */ /* 0x000fc60001f44270 */
        /* <DEDUP_REMOVED lines=140> */
[----:B------:R-:W-:Y:S04]  /*14850*/  @P0 STG.E.U16 desc[UR20][R6.64+0x92], R127 ;  /* 0x0000927f06000986 */ /* 0x000fe8000c101514 */
[----:B------:R-:W-:Y:S01]  /*14860*/  @P2 STG.E.U16 desc[UR20][R4.64+0xa0], R128 ;  /* 0x0000a08004002986 */ /* 0x000fe2000c101514 */
[----:B------:R-:W-:-:S03]  /*14870*/  ISETP.GT.AND P2, PT, R0, 0x51, P1 ;  /* 0x000000510000780c */ /* 0x000fc60000f44270 */
[----:B------:R-:W-:Y:S01]  /*14880*/  @P4 STG.E.U16 desc[UR20][R4.64+0xa2], R129 ;  /* 0x0000a28104004986 */ /* 0x000fe2000c101514 */
[----:B------:R-:W-:-:S03]  /*14890*/  FMUL R131, R131, UR11 ;  /* 0x0000000b83837c20 */ /* 0x000fc60008400000 */
[----:B------:R-:W-:Y:S01]  /*148a0*/  @P5 STG.E.U16 desc[UR20][R6.64+0xa0], R130 ;  /* 0x0000a08206005986 */ /* 0x000fe2000c101514 */
[----:B------:R-:W-:Y:S01]  /*148b0*/  ISETP.GT.AND P5, PT, R0, 0x59, P3 ;  /* 0x000000590000780c */ /* 0x000fe20001fa4270 */
[----:B------:R-:W-:Y:S01]  /*148c0*/  FMUL R133, R133, UR11 ;  /* 0x0000000b85857c20 */ /* 0x000fe20008400000 */
[----:B------:R-:W-:-:S04]  /*148d0*/  F2FP.F16.F32.PACK_AB R131, RZ, R131 ;  /* 0x00000083ff83723e */ /* 0x000fc800000000ff */
[----:B------:R-:W-:Y:S01]  /*148e0*/  F2FP.F16.F32.PACK_AB R133, RZ, R133 ;  /* 0x00000085ff85723e */ /* 0x000fe200000000ff */
[----:B------:R-:W-:Y:S01]  /*148f0*/  @P2 STG.E.U16 desc[UR20][R6.64+0xa2], R131 ;  /* 0x0000a28306002986 */ /* 0x000fe2000c101514 */
[C---:B------:R-:W-:Y:S02]  /*14900*/  ISETP.GT.AND P4, PT, R0.reuse, 0x58, P3 ;  /* 0x000000580000780c */ /* 0x040fe40001f84270 */
[----:B------:R-:W-:Y:S01]  /*14910*/  ISETP.GT.AND P0, PT, R0, 0x58, P1 ;  /* 0x000000580000780c */ /* 0x000fe20000f04270 */
[----:B------:R-:W-:Y:S01]  /*14920*/  FMUL R132, R132, UR11 ;  /* 0x0000000b84847c20 */ /* 0x000fe20008400000 */
[C---:B------:R-:W-:Y:S01]  /*14930*/  ISETP.GT.AND P2, PT, R0.reuse, 0x59, P1 ;  /* 0x000000590000780c */ /* 0x040fe20000f44270 */
[----:B------:R-:W-:Y:S01]  /*14940*/  @P5 STG.E.U16 desc[UR20][R4.64+0xb2], R133 ;  /* 0x0000b28504005986 */ /* 0x000fe2000c101514 */
[----:B------:R-:W-:Y:S01]  /*14950*/  ISETP.GT.AND P5, PT, R0, 0x60, P3 ;  /* 0x000000600000780c */ /* 0x000fe20001fa4270 */
[----:B------:R-:W-:Y:S01]  /*14960*/  FMUL R134, R134, UR11 ;  /* 0x0000000b86867c20 */ /* 0x000fe20008400000 */
        /* <DEDUP_REMOVED lines=8> */
[----:B------:R-:W-:Y:S01]  /*149f0*/  @P4 STG.E.U16 desc[UR20][R4.64+0xb0], R132 ;  /* 0x0000b08404004986 */ /* 0x000fe2000c101514 */
[----:B------:R-:W-:-:S03]  /*14a00*/  F2FP.F16.F32.PACK_AB R137, RZ, R137 ;  /* 0x00000089ff89723e */ /* 0x000fc600000000ff */
[----:B------:R-:W-:Y:S01]  /*14a10*/  @P0 STG.E.U16 desc[UR20][R6.64+0xb0], R134 ;  /* 0x0000b08606000986 */ /* 0x000fe2000c101514 */
[----:B------:R-:W-:-:S03]  /*14a20*/  ISETP.GT.AND P4, PT, R0, 0x60, P1 ;  /* 0x000000600000780c */ /* 0x000fc60000f84270 */
[----:B------:R-:W-:Y:S01]  /*14a30*/  @P2 STG.E.U16 desc[UR20][R6.64+0xb2], R135 ;  /* 0x0000b28706002986 */ /* 0x000fe2000c101514 */
[----:B------:R-:W-:-:S03]  /*14a40*/  FMUL R138, R138, UR11 ;  /* 0x0000000b8a8a7c20 */ /* 0x000fc60008400000 */
[----:B------:R-:W-:Y:S01]  /*14a50*/  @P5 STG.E.U16 desc[UR20][R4.64+0xc0], R136 ;  /* 0x0000c08804005986 */ /* 0x000fe2000c101514 */
[----:B------:R-:W-:-:S03]  /*14a60*/  ISETP.GT.AND P5, PT, R0, 0x61, P1 ;  /* 0x000000610000780c */ /* 0x000fc60000fa4270 */
[----:B------:R-:W-:Y:S01]  /*14a70*/  @P6 STG.E.U16 desc[UR20][R4.64+0xc2], R137 ;  /* 0x0000c28904006986 */ /* 0x000fe2000c101514 */
[----:B------:R-:W-:Y:S01]  /*14a80*/  ISETP.GT.AND P6, PT, R0, 0x68, P3 ;  /* 0x000000680000780c */ /* 0x000fe20001fc4270 */
[----:B------:R-:W-:Y:S01]  /*14a90*/  FMUL R139, R139, UR11 ;  /* 0x0000000b8b8b7c20 */ /* 0x000fe20008400000 */
[----:B------:R-:W-:Y:S01]  /*14aa0*/  FMUL R140, R140, UR11 ;  /* 0x0000000b8c8c7c20 */ /* 0x000fe20008400000 */
[----:B------:R-:W-:-:S03]  /*14ab0*/  F2FP.F16.F32.PACK_AB R138, RZ, R138 ;  /* 0x0000008aff8a723e */ /* 0x000fc600000000ff */
        /* <DEDUP_REMOVED lines=11> */
[----:B------:R-:W-:-:S03]  /*14b70*/  F2FP.F16.F32.PACK_AB R141, RZ, R141 ;  /* 0x0000008dff8d723e */ /* 0x000fc600000000ff */
[----:B------:R-:W-:Y:S02]  /*14b80*/  F2FP.F16.F32.PACK_AB R142, RZ, R142 ;  /* 0x0000008eff8e723e */ /* 0x000fe400000000ff */
[----:B------:R-:W-:Y:S01]  /*14b90*/  F2FP.F16.F32.PACK_AB R143, RZ, R143 ;  /* 0x0000008fff8f723e */ /* 0x000fe200000000ff */
[----:B------:R-:W-:Y:S04]  /*14ba0*/  @P4 STG.E.U16 desc[UR20][R4.64+0xd2], R141 ;  /* 0x0000d28d04004986 */ /* 0x000fe8000c101514 */
[----:B------:R-:W-:Y:S01]  /*14bb0*/  @P5 STG.E.U16 desc[UR20][R6.64+0xd0], R142 ;  /* 0x0000d08e06005986 */ /* 0x000fe2000c101514 */
[----:B------:R-:W-:-:S03]  /*14bc0*/  ISETP.GT.AND P5, PT, R0, 0x70, P3 ;  /* 0x000000700000780c */ /* 0x000fc60001fa4270 */
[----:B------:R-:W-:Y:S01]  /*14bd0*/  @P6 STG.E.U16 desc[UR20][R6.64+0xd2], R143 ;  /* 0x0000d28f06006986 */ /* 0x000fe2000c101514 */
[----:B------:R-:W-:Y:S01]  /*14be0*/  ISETP.GT.AND P6, PT, R0, 0x71, P3 ;  /* 0x000000710000780c */ /* 0x000fe20001fc4270 */
[----:B------:R-:W-:Y:S01]  /*14bf0*/  FMUL R144, R144, UR11 ;  /* 0x0000000b90907c20 */ /* 0x000fe20008400000 */
[----:B------:R-:W-:Y:S01]  /*14c00*/  FMUL R145, R145, UR11 ;  /* 0x0000000b91917c20 */ /* 0x000fe20008400000 */
[----:B------:R-:W-:-:S03]  /*14c10*/  ISETP.GT.AND P4, PT, R0, 0x70, P1 ;  /* 0x000000700000780c */ /* 0x000fc60000f84270 */
[----:B------:R-:W-:Y:S02]  /*14c20*/  F2FP.F16.F32.PACK_AB R144, RZ, R144 ;  /* 0x00000090ff90723e */ /* 0x000fe400000000ff */
[----:B------:R-:W-:Y:S01]  /*14c30*/  F2FP.F16.F32.PACK_AB R145, RZ, R145 ;  /* 0x00000091ff91723e */ /* 0x000fe200000000ff */
[----:B------:R-:W-:Y:S02]  /*14c40*/  FMUL R146, R146, UR11 ;  /* 0x0000000b92927c20 */ /* 0x000fe40008400000 */
[----:B------:R-:W-:Y:S01]  /*14c50*/  @P5 STG.E.U16 desc[UR20][R4.64+0xe0], R144 ;  /* 0x0000e09004005986 */ /* 0x000fe2000c101514 */
[----:B------:R-:W-:-:S03]  /*14c60*/  ISETP.GT.AND P5, PT, R0, 0x71, P1 ;  /* 0x000000710000780c */ /* 0x000fc60000fa4270 */
[----:B------:R-:W-:Y:S01]  /*14c70*/  @P6 STG.E.U16 desc[UR20][R4.64+0xe2], R145 ;  /* 0x0000e29104006986 */ /* 0x000fe2000c101514 */
[C---:B------:R-:W-:Y:S02]  /*14c80*/  ISETP.GT.AND P6, PT, R0.reuse, 0x78, P3 ;  /* 0x000000780000780c */ /* 0x040fe40001fc4270 */
[----:B------:R-:W-:Y:S01]  /*14c90*/  ISETP.GT.AND P3, PT, R0, 0x79, P3 ;  /* 0x000000790000780c */ /* 0x000fe20001f64270 */
[----:B------:R-:W-:Y:S01]  /*14ca0*/  FMUL R147, R147, UR11 ;  /* 0x0000000b93937c20 */ /* 0x000fe20008400000 */
[----:B------:R-:W-:Y:S01]  /*14cb0*/  F2FP.F16.F32.PACK_AB R146, RZ, R146 ;  /* 0x00000092ff92723e */ /* 0x000fe200000000ff */
[----:B------:R-:W-:Y:S01]  /*14cc0*/  FMUL R149, R149, UR11 ;  /* 0x0000000b95957c20 */ /* 0x000fe20008400000 */
[----:B------:R-:W-:Y:S02]  /*14cd0*/  FMUL R148, R148, UR11 ;  /* 0x0000000b94947c20 */ /* 0x000fe40008400000 */
[----:B------:R-:W-:Y:S01]  /*14ce0*/  F2FP.F16.F32.PACK_AB R147, RZ, R147 ;  /* 0x00000093ff93723e */ /* 0x000fe200000000ff */
[----:B------:R-:W-:Y:S01]  /*14cf0*/  @P4 STG.E.U16 desc[UR20][R6.64+0xe0], R146 ;  /* 0x0000e09206004986 */ /* 0x000fe2000c101514 */
[----:B------:R-:W-:-:S02]  /*14d00*/  ISETP.GT.AND P4, PT, R0, 0x78, P1 ;  /* 0x000000780000780c */ /* 0x000fc40000f84270 */
[----:B------:R-:W-:Y:S02]  /*14d10*/  F2FP.F16.F32.PACK_AB R149, RZ, R149 ;  /* 0x00000095ff95723e */ /* 0x000fe400000000ff */
[----:B------:R-:W-:Y:S01]  /*14d20*/  ISETP.GT.AND P2, PT, R14, 0xc0, PT ;  /* 0x000000c00e00780c */ /* 0x000fe20003f44270 */
[----:B------:R-:W-:Y:S01]  /*14d30*/  @P5 STG.E.U16 desc[UR20][R6.64+0xe2], R147 ;  /* 0x0000e29306005986 */ /* 0x000fe2000c101514 */
[C---:B------:R-:W-:Y:S01]  /*14d40*/  ISETP.GT.AND P1, PT, R0.reuse, 0x79, P1 ;  /* 0x000000790000780c */ /* 0x040fe20000f24270 */
[----:B-1----:R-:W-:Y:S01]  /*14d50*/  IMAD.U32 R9, RZ, RZ, UR14 ;  /* 0x0000000eff097e24 */ /* 0x002fe2000f8e00ff */
[----:B------:R-:W-:Y:S01]  /*14d60*/  F2FP.F16.F32.PACK_AB R148, RZ, R148 ;  /* 0x00000094ff94723e */ /* 0x000fe200000000ff */
[----:B------:R-:W-:Y:S01]  /*14d70*/  @P3 STG.E.U16 desc[UR20][R4.64+0xf2], R149 ;  /* 0x0000f29504003986 */ /* 0x000fe2000c101514 */
[----:B------:R-:W-:Y:S01]  /*14d80*/  ISETP.GT.AND P3, PT, R0, RZ, P2 ;  /* 0x000000ff0000720c */ /* 0x000fe20001764270 */
[----:B------:R-:W-:Y:S01]  /*14d90*/  FMUL R150, R150, UR11 ;  /* 0x0000000b96967c20 */ /* 0x000fe20008400000 */
[----:B------:R-:W-:Y:S01]  /*14da0*/  FMUL R151, R151, UR11 ;  /* 0x0000000b97977c20 */ /* 0x000fe20008400000 */
[----:B------:R-:W-:Y:S01]  /*14db0*/  UIMAD UR6, UR15, 0x180, URZ ;  /* 0x000001800f0678a4 */ /* 0x000fe2000f8e023f */
[----:B------:R-:W-:Y:S01]  /*14dc0*/  FMUL R24, R24, UR11 ;  /* 0x0000000b18187c20 */ /* 0x000fe20008400000 */
[----:B------:R-:W-:Y:S01]  /*14dd0*/  IMAD.WIDE.U32 R2, R9, 0x180, R2 ;  /* 0x0000018009027825 */ /* 0x000fe200078e0002 */
[----:B------:R1:W-:Y:S01]  /*14de0*/  @P6 STG.E.U16 desc[UR20][R4.64+0xf0], R148 ;  /* 0x0000f09404006986 */ /* 0x0003e2000c101514 */
[----:B------:R-:W-:-:S02]  /*14df0*/  F2FP.F16.F32.PACK_AB R150, RZ, R150 ;  /* 0x00000096ff96723e */ /* 0x000fc400000000ff */
[----:B------:R-:W-:Y:S01]  /*14e00*/  F2FP.F16.F32.PACK_AB R151, RZ, R151 ;  /* 0x00000097ff97723e */ /* 0x000fe200000000ff */
[----:B------:R-:W-:Y:S01]  /*14e10*/  VIADD R3, R3, UR6 ;  /* 0x0000000603037c36 */ /* 0x000fe20008000000 */
[----:B------:R-:W-:Y:S02]  /*14e20*/  ISETP.GT.AND P5, PT, R0, 0x1, P2 ;  /* 0x000000010000780c */ /* 0x000fe400017a4270 */
[----:B------:R-:W-:Y:S01]  /*14e30*/  F2FP.F16.F32.PACK_AB R24, RZ, R24 ;  /* 0x00000018ff18723e */ /* 0x000fe200000000ff */
[----:B------:R-:W-:Y:S01]  /*14e40*/  FMUL R25, R25, UR11 ;  /* 0x0000000b19197c20 */ /* 0x000fe20008400000 */
[----:B-1----:R-:W-:Y:S01]  /*14e50*/  @P4 IMAD.MOV.U32 R4, RZ, RZ, R6 ;  /* 0x000000ffff044224 */ /* 0x002fe200078e0006 */
[----:B------:R-:W-:Y:S02]  /*14e60*/  @P4 MOV R5, R7 ;  /* 0x0000000700054202 */ /* 0x000fe40000000f00 */
[----:B------:R-:W-:-:S03]  /*14e70*/  ISETP.GT.AND P0, PT, R14, 0xc8, PT ;  /* 0x000000c80e00780c */ /* 0x000fc60003f04270 */
[----:B------:R1:W-:Y:S01]  /*14e80*/  @P4 STG.E.U16 desc[UR20][R4.64+0xf0], R150 ;  /* 0x0000f09604004986 */ /* 0x0003e2000c101514 */
[----:B------:R-:W-:-:S03]  /*14e90*/  F2FP.F16.F32.PACK_AB R25, RZ, R25 ;  /* 0x00000019ff19723e */ /* 0x000fc600000000ff */
[----:B------:R2:W-:Y:S04]  /*14ea0*/  @P1 STG.E.U16 desc[UR20][R6.64+0xf2], R151 ;  /* 0x0000f29706001986 */ /* 0x0005e8000c101514 */
[----:B------:R-:W-:Y:S01]  /*14eb0*/  @P3 STG.E.U16 desc[UR20][R2.64], R24 ;  /* 0x0000001802003986 */ /* 0x000fe2000c101514 */
[----:B------:R-:W-:Y:S01]  /*14ec0*/  ISETP.GT.AND P3, PT, R0, RZ, P0 ;  /* 0x000000ff0000720c */ /* 0x000fe20000764270 */
[----:B------:R-:W-:Y:S01]  /*14ed0*/  FMUL R26, R26, UR11 ;  /* 0x0000000b1a1a7c20 */ /* 0x000fe20008400000 */
[----:B-1----:R-:W-:Y:S01]  /*14ee0*/  IADD3 R4, P1, R2, UR9, RZ ;  /* 0x0000000902047c10 */ /* 0x002fe2000ff3e0ff */
[----:B------:R-:W-:Y:S01]  /*14ef0*/  @P5 STG.E.U16 desc[UR20][R2.64+0x2], R25 ;  /* 0x0000021902005986 */ /* 0x000fe2000c101514 */
[C---:B------:R-:W-:Y:S02]  /*14f00*/  ISETP.GT.AND P6, PT, R0.reuse, 0x1, P0 ;  /* 0x000000010000780c */ /* 0x040fe400007c4270 */
[----:B------:R-:W-:Y:S01]  /*14f10*/  ISETP.GT.AND P5, PT, R0, 0x8, P2 ;  /* 0x000000080000780c */ /* 0x000fe200017a4270 */
[----:B------:R-:W-:Y:S01]  /*14f20*/  FMUL R27, R27, UR11 ;  /* 0x0000000b1b1b7c20 */ /* 0x000fe20008400000 */
[----:B------:R-:W-:-:S02]  /*14f30*/  F2FP.F16.F32.PACK_AB R26, RZ, R26 ;  /* 0x0000001aff1a723e */ /* 0x000fc400000000ff */
[----:B------:R-:W-:Y:S02]  /*14f40*/  IADD3.X R5, R3, UR8, RZ, P1, !PT ;  /* 0x0000000803057c10 */ /* 0x000fe40008ffe4ff */
[----:B------:R-:W-:Y:S01]  /*14f50*/  ISETP.GT.AND P4, PT, R0, 0x9, P2 ;  /* 0x000000090000780c */ /* 0x000fe20001784270 */
[----:B------:R-:W-:Y:S01]  /*14f60*/  FMUL R28, R28, UR11 ;  /* 0x0000000b1c1c7c20 */ /* 0x000fe20008400000 */
[----:B------:R-:W-:Y:S01]  /*14f70*/  FMUL R29, R29, UR11 ;  /* 0x0000000b1d1d7c20 */ /* 0x000fe20008400000 */
[----:B------:R-:W-:Y:S01]  /*14f80*/  @P3 STG.E.U16 desc[UR20][R4.64], R26 ;  /* 0x0000001a04003986 */ /* 0x000fe2000c101514 */
[----:B------:R-:W-:Y:S02]  /*14f90*/  F2FP.F16.F32.PACK_AB R27, RZ, R27 ;  /* 0x0000001bff1b723e */ /* 0x000fe400000000ff */
[----:B------:R-:W-:Y:S02]  /*14fa0*/  ISETP.GT.AND P3, PT, R0, 0x8, P0 ;  /* 0x000000080000780c */ /* 0x000fe40000764270 */
[----:B------:R-:W-:Y:S01]  /*14fb0*/  F2FP.F16.F32.PACK_AB R28, RZ, R28 ;  /* 0x0000001cff1c723e */ /* 0x000fe200000000ff */
[----:B------:R-:W-:Y:S01]  /*14fc0*/  FMUL R30, R30, UR11 ;  /* 0x0000000b1e1e7c20 */ /* 0x000fe20008400000 */
[----:B------:R-:W-:Y:S01]  /*14fd0*/  F2FP.F16.F32.PACK_AB R29, RZ, R29 ;  /* 0x0000001dff1d723e */ /* 0x000fe200000000ff */
[----:B------:R-:W-:Y:S01]  /*14fe0*/  @P6 STG.E.U16 desc[UR20][R4.64+0x2], R27 ;  /* 0x0000021b04006986 */ /* 0x000fe2000c101514 */
[----:B------:R-:W-:-:S03]  /*14ff0*/  ISETP.GT.AND P6, PT, R0, 0x9, P0 ;  /* 0x000000090000780c */ /* 0x000fc600007c4270 */
[----:B------:R-:W-:Y:S01]  /*15000*/  @P5 STG.E.U16 desc[UR20][R2.64+0x10], R28 ;  /* 0x0000101c02005986 */ /* 0x000fe2000c101514 */
[C---:B------:R-:W-:Y:S01]  /*15010*/  ISETP.GT.AND P5, PT, R0.reuse, 0x10, P2 ;  /* 0x000000100000780c */ /* 0x040fe200017a4270 */
[----:B------:R-:W-:Y:S01]  /*15020*/  FMUL R31, R31, UR11 ;  /* 0x0000000b1f1f7c20 */ /* 0x000fe20008400000 */
[----:B------:R-:W-:Y:S01]  /*15030*/  F2FP.F16.F32.PACK_AB R30, RZ, R30 ;  /* 0x0000001eff1e723e */ /* 0x000fe200000000ff */
[----:B------:R-:W-:Y:S01]  /*15040*/  @P4 STG.E.U16 desc[UR20][R2.64+0x12], R29 ;  /* 0x0000121d02004986 */ /* 0x000fe2000c101514 */
[----:B------:R-:W-:Y:S01]  /*15050*/  ISETP.GT.AND P4, PT, R0, 0x11, P2 ;  /* 0x000000110000780c */ /* 0x000fe20001784270 */
[----:B------:R-:W-:Y:S01]  /*15060*/  FMUL R32, R32, UR11 ;  /* 0x0000000b20207c20 */ /* 0x000fe20008400000 */
[----:B------:R-:W-:Y:S01]  /*15070*/  FMUL R33, R33, UR11 ;  /* 0x0000000b21217c20 */ /* 0x000fe20008400000 */
[----:B------:R-:W-:Y:S01]  /*15080*/  @P3 STG.E.U16 desc[UR20][R4.64+0x10], R30 ;  /* 0x0000101e04003986 */ /* 0x000fe2000c101514 */
[----:B------:R-:W-:Y:S02]  /*15090*/  F2FP.F16.F32.PACK_AB R31, RZ, R31 ;  /* 0x0000001fff1f723e */ /* 0x000fe400000000ff */
[----:B------:R-:W-:-:S02]  /*150a0*/  ISETP.GT.AND P3, PT, R0, 0x10, P0 ;  /* 0x000000100000780c */ /* 0x000fc40000764270 */
[----:B------:R-:W-:Y:S01]  /*150b0*/  F2FP.F16.F32.PACK_AB R32, RZ, R32 ;  /* 0x00000020ff20723e */ /* 0x000fe200000000ff */
[----:B------:R-:W-:Y:S01]  /*150c0*/  FMUL R34, R34, UR11 ;  /* 0x0000000b22227c20 */ /* 0x000fe20008400000 */
[----:B------:R-:W-:Y:S01]  /*150d0*/  F2FP.F16.F32.PACK_AB R33, RZ, R33 ;  /* 0x00000021ff21723e */ /* 0x000fe200000000ff */
[----:B------:R-:W-:Y:S01]  /*150e0*/  @P6 STG.E.U16 desc[UR20][R4.64+0x12], R31 ;  /* 0x0000121f04006986 */ /* 0x000fe2000c101514 */
[----:B------:R-:W-:-:S03]  /*150f0*/  ISETP.GT.AND P6, PT, R0, 0x11, P0 ;  /* 0x000000110000780c */ /* 0x000fc600007c4270 */
[----:B------:R-:W-:Y:S01]  /*15100*/  @P5 STG.E.U16 desc[UR20][R2.64+0x20], R32 ;  /* 0x0000202002005986 */ /* 0x000fe2000c101514 */
[----:B------:R-:W-:-:S03]  /*15110*/  F2FP.F16.F32.PACK_AB R34, RZ, R34 ;  /* 0x00000022ff22723e */ /* 0x000fc600000000ff */
[----:B------:R-:W-:Y:S01]  /*15120*/  @P4 STG.E.U16 desc[UR20][R2.64+0x22], R33 ;  /* 0x0000222102004986 */ /* 0x000fe2000c101514 */
[C---:B------:R-:W-:Y:S01]  /*15130*/  ISETP.GT.AND P4, PT, R0.reuse, 0x18, P2 ;  /* 0x000000180000780c */ /* 0x040fe20001784270 */
[----:B------:R-:W-:Y:S01]  /*15140*/  FMUL R35, R35, UR11 ;  /* 0x0000000b23237c20 */ /* 0x000fe20008400000 */
[----:B------:R-:W-:Y:S01]  /*15150*/  ISETP.GT.AND P5, PT, R0, 0x19, P2 ;  /* 0x000000190000780c */ /* 0x000fe200017a4270 */
[----:B------:R-:W-:Y:S01]  /*15160*/  FMUL R36, R36, UR11 ;  /* 0x0000000b24247c20 */ /* 0x000fe20008400000 */
[----:B------:R-:W-:Y:S01]  /*15170*/  FMUL R37, R37, UR11 ;  /* 0x0000000b25257c20 */ /* 0x000fe20008400000 */
[----:B------:R-:W-:Y:S01]  /*15180*/  @P3 STG.E.U16 desc[UR20][R4.64+0x20], R34 ;  /* 0x0000202204003986 */ /* 0x000fe2000c101514 */
[----:B------:R-:W-:Y:S02]  /*15190*/  ISETP.GT.AND P3, PT, R0, 0x18, P0 ;  /* 0x000000180000780c */ /* 0x000fe40000764270 */
[----:B------:R-:W-:Y:S01]  /*151a0*/  F2FP.F16.F32.PACK_AB R35, RZ, R35 ;  /* 0x00000023ff23723e */ /* 0x000fe200000000ff */
[----:B------:R-:W-:Y:S01]  /*151b0*/  FMUL R38, R38, UR11 ;  /* 0x0000000b26267c20 */ /* 0x000fe20008400000 */
[----:B------:R-:W-:-:S02]  /*151c0*/  F2FP.F16.F32.PACK_AB R36, RZ, R36 ;  /* 0x00000024ff24723e */ /* 0x000fc400000000ff */
[----:B------:R-:W-:Y:S01]  /*151d0*/  F2FP.F16.F32.PACK_AB R37, RZ, R37 ;  /* 0x00000025ff25723e */ /* 0x000fe200000000ff */
[----:B------:R-:W-:Y:S01]  /*151e0*/  @P6 STG.E.U16 desc[UR20][R4.64+0x22], R35 ;  /* 0x0000222304006986 */ /* 0x000fe2000c101514 */
[----:B------:R-:W-:-:S03]  /*151f0*/  F2FP.F16.F32.PACK_AB R38, RZ, R38 ;  /* 0x00000026ff26723e */ /* 0x000fc600000000ff */
[----:B------:R-:W-:Y:S01]  /*15200*/  @P4 STG.E.U16 desc[UR20][R2.64+0x30], R36 ;  /* 0x0000302402004986 */ /* 0x000fe2000c101514 */
[C---:B------:R-:W-:Y:S02]  /*15210*/  ISETP.GT.AND P4, PT, R0.reuse, 0x19, P0 ;  /* 0x000000190000780c */ /* 0x040fe40000784270 */
[C---:B------:R-:W-:Y:S01]  /*15220*/  ISETP.GT.AND P6, PT, R0.reuse, 0x20, P2 ;  /* 0x000000200000780c */ /* 0x040fe200017c4270 */
[----:B------:R-:W-:Y:S01]  /*15230*/  @P5 STG.E.U16 desc[UR20][R2.64+0x32], R37 ;  /* 0x0000322502005986 */ /* 0x000fe2000c101514 */
[----:B------:R-:W-:Y:S01]  /*15240*/  ISETP.GT.AND P5, PT, R0, 0x21, P2 ;  /* 0x000000210000780c */ /* 0x000fe200017a4270 */
[----:B------:R-:W-:Y:S01]  /*15250*/  FMUL R39, R39, UR11 ;  /* 0x0000000b27277c20 */ /* 0x000fe20008400000 */
[----:B------:R-:W-:Y:S01]  /*15260*/  FMUL R40, R40, UR11 ;  /* 0x0000000b28287c20 */ /* 0x000fe20008400000 */
[----:B------:R-:W-:Y:S01]  /*15270*/  FMUL R41, R41, UR11 ;  /* 0x0000000b29297c20 */ /* 0x000fe20008400000 */
[----:B------:R-:W-:Y:S01]  /*15280*/  @P3 STG.E.U16 desc[UR20][R4.64+0x30], R38 ;  /* 0x0000302604003986 */ /* 0x000fe2000c101514 */
[----:B------:R-:W-:Y:S01]  /*15290*/  ISETP.GT.AND P3, PT, R0, 0x20, P0 ;  /* 0x000000200000780c */ /* 0x000fe20000764270 */
[----:B------:R-:W-:Y:S01]  /*152a0*/  FMUL R42, R42, UR11 ;  /* 0x0000000b2a2a7c20 */ /* 0x000fe20008400000 */
[----:B------:R-:W-:-:S02]  /*152b0*/  F2FP.F16.F32.PACK_AB R39, RZ, R39 ;  /* 0x00000027ff27723e */ /* 0x000fc400000000ff */
[----:B------:R-:W-:Y:S02]  /*152c0*/  F2FP.F16.F32.PACK_AB R40, RZ, R40 ;  /* 0x00000028ff28723e */ /* 0x000fe400000000ff */
[----:B------:R-:W-:Y:S01]  /*152d0*/  F2FP.F16.F32.PACK_AB R41, RZ, R41 ;  /* 0x00000029ff29723e */ /* 0x000fe200000000ff */
[----:B------:R-:W-:Y:S01]  /*152e0*/  @P4 STG.E.U16 desc[UR20][R4.64+0x32], R39 ;  /* 0x0000322704004986 */ /* 0x000fe2000c101514 */
[----:B------:R-:W-:Y:S02]  /*152f0*/  F2FP.F16.F32.PACK_AB R42, RZ, R42 ;  /* 0x0000002aff2a723e */ /* 0x000fe400000000ff */
        /* <DEDUP_REMOVED lines=31> */
[----:B------:R-:W-:-:S03]  /*154f0*/  F2FP.F16.F32.PACK_AB R50, RZ, R50 ;  /* 0x00000032ff32723e */ /* 0x000fc600000000ff */
[----:B------:R-:W-:Y:S01]  /*15500*/  @P6 STG.E.U16 desc[UR20][R2.64+0x60], R48 ;  /* 0x0000603002006986 */ /* 0x000fe2000c101514 */
[----:B--2---:R-:W-:-:S03]  /*15510*/  IADD3.X R7, R3, UR8, RZ, P1, !PT ;  /* 0x0000000803077c10 */ /* 0x004fc60008ffe4ff */
[----:B------:R-:W-:Y:S01]  /*15520*/  @P5 STG.E.U16 desc[UR20][R2.64+0x62], R49 ;  /* 0x0000623102005986 */ /* 0x000fe2000c101514 */
[C---:B------:R-:W-:Y:S02]  /*15530*/  ISETP.GT.AND P5, PT, R0.reuse, 0x31, P0 ;  /* 0x000000310000780c */ /* 0x040fe400007a4270 */
[C---:B------:R-:W-:Y:S01]  /*15540*/  ISETP.GT.AND P1, PT, R0.reuse, 0x38, P0 ;  /* 0x000000380000780c */ /* 0x040fe20000724270 */
[----:B------:R1:W-:Y:S01]  /*15550*/  @P3 STG.E.U16 desc[UR20][R4.64+0x60], R50 ;  /* 0x0000603204003986 */ /* 0x0003e2000c101514 */
[C---:B------:R-:W-:Y:S02]  /*15560*/  ISETP.GT.AND P3, PT, R0.reuse, 0x39, P0 ;  /* 0x000000390000780c */ /* 0x040fe40000764270 */
[C---:B------:R-:W-:Y:S01]  /*15570*/  ISETP.GT.AND P6, PT, R0.reuse, 0x38, P2 ;  /* 0x000000380000780c */ /* 0x040fe200017c4270 */
[----:B------:R-:W-:Y:S01]  /*15580*/  FMUL R51, R51, UR11 ;  /* 0x0000000b33337c20 */ /* 0x000fe20008400000 */
[----:B------:R-:W-:Y:S01]  /*15590*/  ISETP.GT.AND P4, PT, R0, 0x39, P2 ;  /* 0x000000390000780c */ /* 0x000fe20001784270 */
[----:B------:R-:W-:Y:S01]  /*155a0*/  FMUL R52, R52, UR11 ;  /* 0x0000000b34347c20 */ /* 0x000fe20008400000 */
[----:B------:R-:W-:Y:S01]  /*155b0*/  FMUL R53, R53, UR11 ;  /* 0x0000000b35357c20 */ /* 0x000fe20008400000 */
[----:B------:R-:W-:Y:S01]  /*155c0*/  FMUL R54, R54, UR11 ;  /* 0x0000000b36367c20 */ /* 0x000fe20008400000 */
[----:B------:R-:W-:Y:S01]  /*155d0*/  FMUL R55, R55, UR11 ;  /* 0x0000000b37377c20 */ /* 0x000fe20008400000 */
[----:B------:R-:W-:Y:S01]  /*155e0*/  F2FP.F16.F32.PACK_AB R51, RZ, R51 ;  /* 0x00000033ff33723e */ /* 0x000fe200000000ff */
[----:B------:R-:W-:Y:S01]  /*155f0*/  @P5 IMAD.MOV.U32 R6, RZ, RZ, R4 ;  /* 0x000000ffff065224 */ /* 0x000fe200078e0004 */
[----:B------:R-:W-:Y:S01]  /*15600*/  F2FP.F16.F32.PACK_AB R52, RZ, R52 ;  /* 0x00000034ff34723e */ /* 0x000fe200000000ff */
[----:B-1----:R-:W-:Y:S01]  /*15610*/  @P1 IMAD.MOV.U32 R5, RZ, RZ, R7 ;  /* 0x000000ffff051224 */ /* 0x002fe200078e0007 */
[----:B------:R-:W-:Y:S01]  /*15620*/  F2FP.F16.F32.PACK_AB R53, RZ, R53 ;  /* 0x00000035ff35723e */ /* 0x000fe200000000ff */
[----:B------:R-:W-:Y:S01]  /*15630*/  VIADD R8, R2, UR9 ;  /* 0x0000000902087c36 */ /* 0x000fe20008000000 */
[----:B------:R-:W-:-:S02]  /*15640*/  F2FP.F16.F32.PACK_AB R54, RZ, R54 ;  /* 0x00000036ff36723e */ /* 0x000fc400000000ff */
[----:B------:R-:W-:Y:S01]  /*15650*/  IADD3 R4, R2, UR9, RZ ;  /* 0x0000000902047c10 */ /* 0x000fe2000fffe0ff */
[----:B------:R-:W-:Y:S01]  /*15660*/  @P5 STG.E.U16 desc[UR20][R6.64+0x62], R51 ;  /* 0x0000623306005986 */ /* 0x000fe2000c101514 */
[----:B------:R-:W-:Y:S02]  /*15670*/  F2FP.F16.F32.PACK_AB R55, RZ, R55 ;  /* 0x00000037ff37723e */ /* 0x000fe400000000ff */
[----:B------:R-:W-:Y:S01]  /*15680*/  @P3 MOV R9, R7 ;  /* 0x0000000700093202 */ /* 0x000fe20000000f00 */
[----:B------:R-:W-:Y:S04]  /*15690*/  @P6 STG.E.U16 desc[UR20][R2.64+0x70], R52 ;  /* 0x0000703402006986 */ /* 0x000fe8000c101514 */
[----:B------:R-:W-:Y:S04]  /*156a0*/  @P4 STG.E.U16 desc[UR20][R2.64+0x72], R53 ;  /* 0x0000723502004986 */ /* 0x000fe8000c101514 */
[----:B------:R1:W-:Y:S01]  /*156b0*/  @P1 STG.E.U16 desc[UR20][R4.64+0x70], R54 ;  /* 0x0000703604001986 */ /* 0x0003e2000c101514 */
[----:B------:R-:W-:-:S03]  /*156c0*/  ISETP.GT.AND P1, PT, R0, 0x40, P0 ;  /* 0x000000400000780c */ /* 0x000fc60000724270 */
[----:B------:R2:W-:Y:S01]  /*156d0*/  @P3 STG.E.U16 desc[UR20][R8.64+0x72], R55 ;  /* 0x0000723708003986 */ /* 0x0005e2000c101514 */
[C---:B------:R-:W-:Y:S02]  /*156e0*/  ISETP.GT.AND P3, PT, R0.reuse, 0x41, P0 ;  /* 0x000000410000780c */ /* 0x040fe40000764270 */
[C---:B------:R-:W-:Y:S02]  /*156f0*/  ISETP.GT.AND P4, PT, R0.reuse, 0x40, P2 ;  /* 0x000000400000780c */ /* 0x040fe40001784270 */
[----:B------:R-:W-:Y:S01]  /*15700*/  ISETP.GT.AND P5, PT, R0, 0x41, P2 ;  /* 0x000000410000780c */ /* 0x000fe200017a4270 */
[----:B------:R-:W-:Y:S01]  /*15710*/  FMUL R56, R56, UR11 ;  /* 0x0000000b38387c20 */ /* 0x000fe20008400000 */
[----:B------:R-:W-:Y:S01]  /*15720*/  FMUL R57, R57, UR11 ;  /* 0x0000000b39397c20 */ /* 0x000fe20008400000 */
[----:B------:R-:W-:Y:S01]  /*15730*/  FMUL R58, R58, UR11 ;  /* 0x0000000b3a3a7c20 */ /* 0x000fe20008400000 */
[----:B------:R-:W-:Y:S02]  /*15740*/  FMUL R59, R59, UR11 ;  /* 0x0000000b3b3b7c20 */ /* 0x000fe40008400000 */
[----:B------:R-:W-:Y:S01]  /*15750*/  F2FP.F16.F32.PACK_AB R56, RZ, R56 ;  /* 0x00000038ff38723e */ /* 0x000fe200000000ff */
[--C-:B-1----:R-:W-:Y:S01]  /*15760*/  @P1 IMAD.MOV.U32 R5, RZ, RZ, R7.reuse ;  /* 0x000000ffff051224 */ /* 0x102fe200078e0007 */
[----:B------:R-:W-:Y:S01]  /*15770*/  F2FP.F16.F32.PACK_AB R57, RZ, R57 ;  /* 0x00000039ff39723e */ /* 0x000fe200000000ff */
[----:B--2---:R-:W-:Y:S01]  /*15780*/  @P3 IMAD.MOV.U32 R9, RZ, RZ, R7 ;  /* 0x000000ffff093224 */ /* 0x004fe200078e0007 */
[----:B------:R-:W-:-:S02]  /*15790*/  F2FP.F16.F32.PACK_AB R58, RZ, R58 ;  /* 0x0000003aff3a723e */ /* 0x000fc400000000ff */
[----:B------:R-:W-:Y:S01]  /*157a0*/  F2FP.F16.F32.PACK_AB R59, RZ, R59 ;  /* 0x0000003bff3b723e */ /* 0x000fe200000000ff */
[----:B------:R-:W-:Y:S04]  /*157b0*/  @P4 STG.E.U16 desc[UR20][R2.64+0x80], R56 ;  /* 0x0000803802004986 */ /* 0x000fe8000c101514 */
[----:B------:R-:W-:Y:S04]  /*157c0*/  @P5 STG.E.U16 desc[UR20][R2.64+0x82], R57 ;  /* 0x0000823902005986 */ /* 0x000fe8000c101514 */
[----:B------:R-:W-:Y:S01]  /*157d0*/  @P1 STG.E.U16 desc[UR20][R4.64+0x80], R58 ;  /* 0x0000803a04001986 */ /* 0x000fe2000c101514 */
        /* <DEDUP_REMOVED lines=9> */
[----:B------:R-:W-:-:S02]  /*15870*/  F2FP.F16.F32.PACK_AB R60, RZ, R60 ;  /* 0x0000003cff3c723e */ /* 0x000fc400000000ff */
[----:B------:R-:W-:Y:S01]  /*15880*/  F2FP.F16.F32.PACK_AB R61, RZ, R61 ;  /* 0x0000003dff3d723e */ /* 0x000fe200000000ff */
[----:B-1----:R-:W-:Y:S01]  /*15890*/  @P3 IMAD.MOV.U32 R9, RZ, RZ, R7 ;  /* 0x000000ffff093224 */ /* 0x002fe200078e0007 */
[----:B------:R-:W-:Y:S02]  /*158a0*/  F2FP.F16.F32.PACK_AB R62, RZ, R62 ;  /* 0x0000003eff3e723e */ /* 0x000fe400000000ff */
[----:B------:R-:W-:Y:S02]  /*158b0*/  @P1 MOV R5, R7 ;  /* 0x0000000700051202 */ /* 0x000fe40000000f00 */
[----:B------:R-:W-:Y:S01]  /*158c0*/  F2FP.F16.F32.PACK_AB R63, RZ, R63 ;  /* 0x0000003fff3f723e */ /* 0x000fe200000000ff */
[----:B------:R-:W-:Y:S01]  /*158d0*/  @P4 STG.E.U16 desc[UR20][R2.64+0x90], R60 ;  /* 0x0000903c02004986 */ /* 0x000fe2000c101514 */
[----:B------:R-:W-:-:S03]  /*158e0*/  ISETP.GT.AND P4, PT, R0, 0x50, P2 ;  /* 0x000000500000780c */ /* 0x000fc60001784270 */
[----:B------:R-:W-:Y:S01]  /*158f0*/  @P5 STG.E.U16 desc[UR20][R2.64+0x92], R61 ;  /* 0x0000923d02005986 */ /* 0x000fe2000c101514 */
[----:B------:R-:W-:-:S03]  /*15900*/  FMUL R64, R64, UR11 ;  /* 0x0000000b40407c20 */ /* 0x000fc60008400000 */
[----:B------:R1:W-:Y:S01]  /*15910*/  @P1 STG.E.U16 desc[UR20][R4.64+0x90], R62 ;  /* 0x0000903e04001986 */ /* 0x0003e2000c101514 */
[----:B------:R-:W-:-:S03]  /*15920*/  ISETP.GT.AND P1, PT, R0, 0x50, P0 ;  /* 0x000000500000780c */ /* 0x000fc60000724270 */
[----:B------:R2:W-:Y:S01]  /*15930*/  @P3 STG.E.U16 desc[UR20][R8.64+0x92], R63 ;  /* 0x0000923f08003986 */ /* 0x0005e2000c101514 */
        /* <DEDUP_REMOVED lines=8> */
[----:B------:R-:W-:Y:S01]  /*159c0*/  ISETP.GT.AND P4, PT, R0, 0x58, P2 ;  /* 0x000000580000780c */ /* 0x000fe20001784270 */
[----:B-1----:R-:W-:Y:S01]  /*159d0*/  @P1 IMAD.MOV.U32 R5, RZ, RZ, R7 ;  /* 0x000000ffff051224 */ /* 0x002fe200078e0007 */
[----:B------:R-:W-:Y:S01]  /*159e0*/  F2FP.F16.F32.PACK_AB R66, RZ, R66 ;  /* 0x00000042ff42723e */ /* 0x000fe200000000ff */
[----:B------:R-:W-:Y:S01]  /*159f0*/  FMUL R68, R68, UR11 ;  /* 0x0000000b44447c20 */ /* 0x000fe20008400000 */
[----:B------:R-:W-:-:S02]  /*15a00*/  F2FP.F16.F32.PACK_AB R67, RZ, R67 ;  /* 0x00000043ff43723e */ /* 0x000fc400000000ff */
[----:B--2---:R-:W-:Y:S01]  /*15a10*/  @P3 MOV R9, R7 ;  /* 0x0000000700093202 */ /* 0x004fe20000000f00 */
[----:B------:R-:W-:Y:S01]  /*15a20*/  @P5 STG.E.U16 desc[UR20][R2.64+0xa2], R65 ;  /* 0x0000a24102005986 */ /* 0x000fe2000c101514 */
[----:B------:R-:W-:-:S03]  /*15a30*/  F2FP.F16.F32.PACK_AB R68, RZ, R68 ;  /* 0x00000044ff44723e */ /* 0x000fc600000000ff */
[----:B------:R1:W-:Y:S01]  /*15a40*/  @P1 STG.E.U16 desc[UR20][R4.64+0xa0], R66 ;  /* 0x0000a04204001986 */ /* 0x0003e2000c101514 */
[----:B------:R-:W-:-:S03]  /*15a50*/  ISETP.GT.AND P1, PT, R0, 0x58, P0 ;  /* 0x000000580000780c */ /* 0x000fc60000724270 */
[----:B------:R2:W-:Y:S01]  /*15a60*/  @P3 STG.E.U16 desc[UR20][R8.64+0xa2], R67 ;  /* 0x0000a24308003986 */ /* 0x0005e2000c101514 */
[C---:B------:R-:W-:Y:S02]  /*15a70*/  ISETP.GT.AND P3, PT, R0.reuse, 0x59, P0 ;  /* 0x000000590000780c */ /* 0x040fe40000764270 */
[C---:B------:R-:W-:Y:S01]  /*15a80*/  ISETP.GT.AND P5, PT, R0.reuse, 0x59, P2 ;  /* 0x000000590000780c */ /* 0x040fe200017a4270 */
[----:B------:R-:W-:Y:S01]  /*15a90*/  FMUL R69, R69, UR11 ;  /* 0x0000000b45457c20 */ /* 0x000fe20008400000 */
[----:B------:R-:W-:Y:S01]  /*15aa0*/  @P4 STG.E.U16 desc[UR20][R2.64+0xb0], R68 ;  /* 0x0000b04402004986 */ /* 0x000fe2000c101514 */
[----:B------:R-:W-:Y:S01]  /*15ab0*/  ISETP.GT.AND P4, PT, R0, 0x60, P2 ;  /* 0x000000600000780c */ /* 0x000fe20001784270 */
[----:B------:R-:W-:Y:S01]  /*15ac0*/  FMUL R70, R70, UR11 ;  /* 0x0000000b46467c20 */ /* 0x000fe20008400000 */
[----:B------:R-:W-:Y:S01]  /*15ad0*/  FMUL R71, R71, UR11 ;  /* 0x0000000b47477c20 */ /* 0x000fe20008400000 */
[----:B------:R-:W-:Y:S01]  /*15ae0*/  FMUL R72, R72, UR11 ;  /* 0x0000000b48487c20 */ /* 0x000fe20008400000 */
[----:B------:R-:W-:Y:S01]  /*15af0*/  F2FP.F16.F32.PACK_AB R69, RZ, R69 ;  /* 0x00000045ff45723e */ /* 0x000fe200000000ff */
[----:B-1----:R-:W-:Y:S01]  /*15b00*/  @P1 IMAD.MOV.U32 R5, RZ, RZ, R7 ;  /* 0x000000ffff051224 */ /* 0x002fe200078e0007 */
[----:B------:R-:W-:-:S02]  /*15b10*/  F2FP.F16.F32.PACK_AB R70, RZ, R70 ;  /* 0x00000046ff46723e */ /* 0x000fc400000000ff */
[----:B------:R-:W-:Y:S01]  /*15b20*/  F2FP.F16.F32.PACK_AB R71, RZ, R71 ;  /* 0x00000047ff47723e */ /* 0x000fe200000000ff */
[----:B--2---:R-:W-:Y:S01]  /*15b30*/  @P3 IMAD.MOV.U32 R9, RZ, RZ, R7 ;  /* 0x000000ffff093224 */ /* 0x004fe200078e0007 */
[----:B------:R-:W-:Y:S01]  /*15b40*/  F2FP.F16.F32.PACK_AB R72, RZ, R72 ;  /* 0x00000048ff48723e */ /* 0x000fe200000000ff */
[----:B------:R-:W-:Y:S01]  /*15b50*/  @P5 STG.E.U16 desc[UR20][R2.64+0xb2], R69 ;  /* 0x0000b24502005986 */ /* 0x000fe2000c101514 */
[C---:B------:R-:W-:Y:S01]  /*15b60*/  ISETP.GT.AND P5, PT, R0.reuse, 0x61, P2 ;  /* 0x000000610000780c */ /* 0x040fe200017a4270 */
[----:B------:R-:W-:Y:S02]  /*15b70*/  FMUL R73, R73, UR11 ;  /* 0x0000000b49497c20 */ /* 0x000fe40008400000 */
[----:B------:R1:W-:Y:S04]  /*15b80*/  @P1 STG.E.U16 desc[UR20][R4.64+0xb0], R70 ;  /* 0x0000b04604001986 */ /* 0x0003e8000c101514 */
[----:B------:R2:W-:Y:S01]  /*15b90*/  @P3 STG.E.U16 desc[UR20][R8.64+0xb2], R71 ;  /* 0x0000b24708003986 */ /* 0x0005e2000c101514 */
[----:B------:R-:W-:-:S03]  /*15ba0*/  ISETP.GT.AND P3, PT, R0, 0x60, P0 ;  /* 0x000000600000780c */ /* 0x000fc60000764270 */
[----:B------:R-:W-:Y:S01]  /*15bb0*/  @P4 STG.E.U16 desc[UR20][R2.64+0xc0], R72 ;  /* 0x0000c04802004986 */ /* 0x000fe2000c101514 */
[----:B------:R-:W-:Y:S02]  /*15bc0*/  ISETP.GT.AND P4, PT, R0, 0x61, P0 ;  /* 0x000000610000780c */ /* 0x000fe40000784270 */
[----:B------:R-:W-:Y:S01]  /*15bd0*/  F2FP.F16.F32.PACK_AB R73, RZ, R73 ;  /* 0x00000049ff49723e */ /* 0x000fe200000000ff */
[----:B------:R-:W-:Y:S01]  /*15be0*/  FMUL R74, R74, UR11 ;  /* 0x0000000b4a4a7c20 */ /* 0x000fe20008400000 */
[----:B------:R-:W-:Y:S01]  /*15bf0*/  FMUL R75, R75, UR11 ;  /* 0x0000000b4b4b7c20 */ /* 0x000fe20008400000 */
[C---:B------:R-:W-:Y:S02]  /*15c00*/  ISETP.GT.AND P1, PT, R0.reuse, 0x69, P2 ;  /* 0x000000690000780c */ /* 0x040fe40001724270 */
[----:B------:R-:W-:Y:S01]  /*15c10*/  @P5 STG.E.U16 desc[UR20][R2.64+0xc2], R73 ;  /* 0x0000c24902005986 */ /* 0x000fe2000c101514 */
[----:B------:R-:W-:Y:S01]  /*15c20*/  ISETP.GT.AND P5, PT, R0, 0x68, P2 ;  /* 0x000000680000780c */ /* 0x000fe200017a4270 */
[----:B------:R-:W-:Y:S01]  /*15c30*/  FMUL R76, R76, UR11 ;  /* 0x0000000b4c4c7c20 */ /* 0x000fe20008400000 */
[----:B------:R-:W-:-:S02]  /*15c40*/  F2FP.F16.F32.PACK_AB R74, RZ, R74 ;  /* 0x0000004aff4a723e */ /* 0x000fc400000000ff */
[----:B-1----:R-:W-:Y:S01]  /*15c50*/  @P3 MOV R5, R7 ;  /* 0x0000000700053202 */ /* 0x002fe20000000f00 */
[----:B--2---:R-:W-:Y:S01]  /*15c60*/  @P4 IMAD.MOV.U32 R9, RZ, RZ, R7 ;  /* 0x000000ffff094224 */ /* 0x004fe200078e0007 */
[----:B------:R-:W-:Y:S01]  /*15c70*/  F2FP.F16.F32.PACK_AB R75, RZ, R75 ;  /* 0x0000004bff4b723e */ /* 0x000fe200000000ff */
[----:B------:R-:W-:Y:S01]  /*15c80*/  FMUL R77, R77, UR11 ;  /* 0x0000000b4d4d7c20 */ /* 0x000fe20008400000 */
[----:B------:R-:W-:Y:S01]  /*15c90*/  F2FP.F16.F32.PACK_AB R76, RZ, R76 ;  /* 0x0000004cff4c723e */ /* 0x000fe200000000ff */
[----:B------:R1:W-:Y:S01]  /*15ca0*/  @P3 STG.E.U16 desc[UR20][R4.64+0xc0], R74 ;  /* 0x0000c04a04003986 */ /* 0x0003e2000c101514 */
[C---:B------:R-:W-:Y:S02]  /*15cb0*/  ISETP.GT.AND P3, PT, R0.reuse, 0x68, P0 ;  /* 0x000000680000780c */ /* 0x040fe40000764270 */
[----:B------:R-:W-:Y:S01]  /*15cc0*/  F2FP.F16.F32.PACK_AB R77, RZ, R77 ;  /* 0x0000004dff4d723e */ /* 0x000fe200000000ff */
[----:B------:R2:W-:Y:S01]  /*15cd0*/  @P4 STG.E.U16 desc[UR20][R8.64+0xc2], R75 ;  /* 0x0000c24b08004986 */ /* 0x0005e2000c101514 */
[----:B------:R-:W-:-:S03]  /*15ce0*/  ISETP.GT.AND P4, PT, R0, 0x69, P0 ;  /* 0x000000690000780c */ /* 0x000fc60000784270 */
[----:B------:R-:W-:Y:S01]  /*15cf0*/  @P5 STG.E.U16 desc[UR20][R2.64+0xd0], R76 ;  /* 0x0000d04c02005986 */ /* 0x000fe2000c101514 */
[----:B------:R-:W-:-:S03]  /*15d00*/  FMUL R78, R78, UR11 ;  /* 0x0000000b4e4e7c20 */ /* 0x000fc60008400000 */
[----:B------:R-:W-:Y:S01]  /*15d10*/  @P1 STG.E.U16 desc[UR20][R2.64+0xd2], R77 ;  /* 0x0000d24d02001986 */ /* 0x000fe2000c101514 */
[----:B------:R-:W-:Y:S01]  /*15d20*/  ISETP.GT.AND P1, PT, R0, 0x70, P2 ;  /* 0x000000700000780c */ /* 0x000fe20001724270 */
[----:B------:R-:W-:Y:S01]  /*15d30*/  FMUL R79, R79, UR11 ;  /* 0x0000000b4f4f7c20 */ /* 0x000fe20008400000 */
[----:B------:R-:W-:Y:S01]  /*15d40*/  FMUL R80, R80, UR11 ;  /* 0x0000000b50507c20 */ /* 0x000fe20008400000 */
[----:B------:R-:W-:Y:S01]  /*15d50*/  F2FP.F16.F32.PACK_AB R78, RZ, R78 ;  /* 0x0000004eff4e723e */ /* 0x000fe200000000ff */
[----:B-1----:R-:W-:Y:S01]  /*15d60*/  @P3 IMAD.MOV.U32 R5, RZ, RZ, R7 ;  /* 0x000000ffff053224 */ /* 0x002fe200078e0007 */
[----:B--2---:R-:W-:Y:S02]  /*15d70*/  @P4 MOV R9, R7 ;  /* 0x0000000700094202 */ /* 0x004fe40000000f00 */
[----:B------:R-:W-:Y:S02]  /*15d80*/  F2FP.F16.F32.PACK_AB R79, RZ, R79 ;  /* 0x0000004fff4f723e */ /* 0x000fe400000000ff */
[----:B------:R-:W-:Y:S01]  /*15d90*/  F2FP.F16.F32.PACK_AB R80, RZ, R80 ;  /* 0x00000050ff50723e */ /* 0x000fe200000000ff */
[----:B------:R1:W-:Y:S01]  /*15da0*/  @P3 STG.E.U16 desc[UR20][R4.64+0xd0], R78 ;  /* 0x0000d04e04003986 */ /* 0x0003e2000c101514 */
[----:B------:R-:W-:-:S02]  /*15db0*/  ISETP.GT.AND P6, PT, R0, 0x70, P0 ;  /* 0x000000700000780c */ /* 0x000fc400007c4270 */
[C---:B------:R-:W-:Y:S01]  /*15dc0*/  ISETP.GT.AND P5, PT, R0.reuse, 0x71, P0 ;  /* 0x000000710000780c */ /* 0x040fe200007a4270 */
        /* <DEDUP_REMOVED lines=9> */
[----:B------:R-:W-:Y:S01]  /*15e60*/  FMUL R84, R84, UR11 ;  /* 0x0000000b54547c20 */ /* 0x000fe20008400000 */
[----:B------:R-:W-:Y:S01]  /*15e70*/  ISETP.GT.AND P0, PT, R0, 0x79, P0 ;  /* 0x000000790000780c */ /* 0x000fe20000704270 */
[----:B------:R-:W-:Y:S01]  /*15e80*/  FMUL R85, R85, UR11 ;  /* 0x0000000b55557c20 */ /* 0x000fe20008400000 */
[----:B------:R-:W-:Y:S01]  /*15e90*/  FMUL R86, R86, UR11 ;  /* 0x0000000b56567c20 */ /* 0x000fe20008400000 */
[----:B------:R-:W-:Y:S01]  /*15ea0*/  F2FP.F16.F32.PACK_AB R81, RZ, R81 ;  /* 0x00000051ff51723e */ /* 0x000fe200000000ff */
[--C-:B-1----:R-:W-:Y:S01]  /*15eb0*/  @P6 IMAD.MOV.U32 R5, RZ, RZ, R7.reuse ;  /* 0x000000ffff056224 */ /* 0x102fe200078e0007 */
[----:B------:R-:W-:Y:S01]  /*15ec0*/  F2FP.F16.F32.PACK_AB R82, RZ, R82 ;  /* 0x00000052ff52723e */ /* 0x000fe200000000ff */
[----:B--2---:R-:W-:Y:S01]  /*15ed0*/  @P5 IMAD.MOV.U32 R9, RZ, RZ, R7 ;  /* 0x000000ffff095224 */ /* 0x004fe200078e0007 */
[----:B------:R-:W-:Y:S01]  /*15ee0*/  F2FP.F16.F32.PACK_AB R83, RZ, R83 ;  /* 0x00000053ff53723e */ /* 0x000fe200000000ff */
[----:B------:R-:W-:Y:S01]  /*15ef0*/  @P3 IMAD.MOV.U32 R11, RZ, RZ, R3 ;  /* 0x000000ffff0b3224 */ /* 0x000fe200078e0003 */
[----:B------:R-:W-:Y:S01]  /*15f00*/  @P3 MOV R10, R2 ;  /* 0x00000002000a3202 */ /* 0x000fe20000000f00 */
[----:B------:R-:W-:Y:S01]  /*15f10*/  @P2 IMAD.MOV.U32 R12, RZ, RZ, R2 ;  /* 0x000000ffff0c2224 */ /* 0x000fe200078e0002 */
[----:B------:R-:W-:Y:S01]  /*15f20*/  F2FP.F16.F32.PACK_AB R84, RZ, R84 ;  /* 0x00000054ff54723e */ /* 0x000fe200000000ff */
[----:B------:R-:W-:Y:S01]  /*15f30*/  VIADD R14, R2, UR9 ;  /* 0x00000009020e7c36 */ /* 0x000fe20008000000 */
[----:B------:R-:W-:Y:S01]  /*15f40*/  @P2 MOV R13, R3 ;  /* 0x00000003000d2202 */ /* 0x000fe20000000f00 */
[----:B------:R3:W-:Y:S01]  /*15f50*/  @P1 STG.E.U16 desc[UR20][R2.64+0xe2], R81 ;  /* 0x0000e25102001986 */ /* 0x0007e2000c101514 */
[----:B------:R-:W-:-:S02]  /*15f60*/  F2FP.F16.F32.PACK_AB R85, RZ, R85 ;  /* 0x00000055ff55723e */ /* 0x000fc400000000ff */
[----:B------:R-:W-:Y:S01]  /*15f70*/  F2FP.F16.F32.PACK_AB R86, RZ, R86 ;  /* 0x00000056ff56723e */ /* 0x000fe200000000ff */
[----:B------:R3:W-:Y:S01]  /*15f80*/  @P6 STG.E.U16 desc[UR20][R4.64+0xe0], R82 ;  /* 0x0000e05204006986 */ /* 0x0007e2000c101514 */
[----:B------:R-:W-:-:S03]  /*15f90*/  @P4 MOV R15, R7 ;  /* 0x00000007000f4202 */ /* 0x000fc60000000f00 */
[----:B------:R3:W-:Y:S01]  /*15fa0*/  @P5 STG.E.U16 desc[UR20][R8.64+0xe2], R83 ;  /* 0x0000e25308005986 */ /* 0x0007e2000c101514 */
[----:B------:R-:W-:-:S03]  /*15fb0*/  VIADD R16, R2, UR9 ;  /* 0x0000000902107c36 */ /* 0x000fc60008000000 */
[----:B------:R3:W-:Y:S04]  /*15fc0*/  @P3 STG.E.U16 desc[UR20][R10.64+0xf0], R84 ;  /* 0x0000f0540a003986 */ /* 0x0007e8000c101514 */
[----:B------:R3:W-:Y:S01]  /*15fd0*/  @P2 STG.E.U16 desc[UR20][R12.64+0xf2], R85 ;  /* 0x0000f2550c002986 */ /* 0x0007e2000c101514 */
[----:B------:R-:W-:-:S03]  /*15fe0*/  FMUL R87, R87, UR11 ;  /* 0x0000000b57577c20 */ /* 0x000fc60008400000 */
[----:B------:R3:W-:Y:S01]  /*15ff0*/  @P4 STG.E.U16 desc[UR20][R14.64+0xf0], R86 ;  /* 0x0000f0560e004986 */ /* 0x0007e2000c101514 */
[----:B------:R-:W-:Y:S05]  /*16000*/  @!P0 EXIT ;  /* 0x000000000000894d */ /* 0x000fea0003800000 */
[----:B------:R-:W-:Y:S01]  /*16010*/  F2FP.F16.F32.PACK_AB R87, RZ, R87 ;  /* 0x00000057ff57723e */ /* 0x000fe200000000ff */
[----:B------:R-:W-:-:S05]  /*16020*/  IMAD.MOV.U32 R17, RZ, RZ, R7 ;  /* 0x000000ffff117224 */ /* 0x000fca00078e0007 */
[----:B------:R-:W-:Y:S01]  /*16030*/  STG.E.U16 desc[UR20][R16.64+0xf2], R87 ;  /* 0x0000f25710007986 */ /* 0x000fe2000c101514 */
[----:B------:R-:W-:Y:S05]  /*16040*/  EXIT ;  /* 0x000000000000794d */ /* 0x000fea0003800000 */
.L_x_9:
[----:B------:R-:W-:-:S13]  /*16050*/  ISETP.NE.AND P0, PT, RZ, UR7, PT ;  /* 0x00000007ff007c0c */ /* 0x000fda000bf05270 */
[----:B------:R-:W-:Y:S05]  /*16060*/  @P0 EXIT ;  /* 0x000000000000094d */ /* 0x000fea0003800000 */
[----:B------:R-:W-:-:S13]  /*16070*/  ELECT P0, URZ, PT ;  /* 0x00000000003f782f */ /* 0x000fda0003800000 */
[----:B------:R-:W-:Y:S05]  /*16080*/  @!P0 BRA `(.L_x_524) ;  /* 0x0000000800408947 */ /* 0x000fea0003800000 */
[----:B------:R-:W-:Y:S01]  /*16090*/  UISETP.GE.AND UP0, UPT, UR5, 0x1, UPT ;  /* 0x000000010500788c */ /* 0x000fe2000bf06270 */
[----:B------:R-:W-:-:S04]  /*160a0*/  SHF.R.S32.HI R3, RZ, 0x1f, R4 ;  /* 0x0000001fff037819 */ /* 0x000fc80000011404 */
[----:B------:R-:W-:Y:S02]  /*160b0*/  LEA.HI R3, R3, R4, RZ, 0x7 ;  /* 0x0000000403037211 */ /* 0x000fe400078f38ff */
[----:B------:R-:W-:-:S13]  /*160c0*/  PLOP3.LUT P0, PT, PT, PT, UP0, 0x80, 0x0 ;  /* 0x000000000000781c */ /* 0x000fda0003f0f008 */
[----:B------:R-:W-:Y:S05]  /*160d0*/  @!P0 BRA `(.L_x_524) ;  /* 0x00000008002c8947 */ /* 0x000fea0003800000 */
[----:B------:R-:W0:Y:S01]  /*160e0*/  S2R R0, SR_CTAID.X ;  /* 0x0000000000007919 */ /* 0x000e220000002500 */
[----:B------:R-:W-:Y:S01]  /*160f0*/  LOP3.LUT R3, R3, 0xffffff80, RZ, 0xc0, !PT ;  /* 0xffffff8003037812 */ /* 0x000fe200078ec0ff */
[----:B------:R-:W-:Y:S01]  /*16100*/  ULDC UR8, c[0x0][0x384] ;  /* 0x0000e10000087ab9 */ /* 0x000fe20000000800 */
[----:B------:R-:W-:Y:S01]  /*16110*/  UIADD3 UR7, UR5, 0x1, URZ ;  /* 0x0000000105077890 */ /* 0x000fe2000fffe03f */
[----:B------:R-:W1:Y:S01]  /*16120*/  S2R R2, SR_CTAID.Y ;  /* 0x0000000000027919 */ /* 0x000e620000002600 */
[C---:B------:R-:W-:Y:S01]  /*16130*/  LOP3.LUT P0, RZ, R4.reuse, 0x1f, RZ, 0xc0, !PT ;  /* 0x0000001f04ff7812 */ /* 0x040fe2000780c0ff */
[----:B------:R-:W-:Y:S01]  /*16140*/  IMAD.IADD R3, R4, 0x1, -R3 ;  /* 0x0000000104037824 */ /* 0x000fe200078e0a03 */
[----:B------:R-:W-:Y:S01]  /*16150*/  MOV R9, UR6 ;  /* 0x0000000600097c02 */ /* 0x000fe20008000f00 */
[----:B------:R-:W-:Y:S01]  /*16160*/  ULDC UR9, c[0x0][0x388] ;  /* 0x0000e20000097ab9 */ /* 0x000fe20000000800 */
[----:B------:R-:W-:Y:S01]  /*16170*/  IMAD.MOV.U32 R4, RZ, RZ, 0x1 ;  /* 0x00000001ff047424 */ /* 0x000fe200078e00ff */
[----:B------:R-:W-:-:S02]  /*16180*/  CS2R R6, SRZ ;  /* 0x0000000000067805 */ /* 0x000fc4000001ff00 */
[C---:B------:R-:W-:Y:S01]  /*16190*/  ISETP.NE.AND P1, PT, R3.reuse, RZ, PT ;  /* 0x000000ff0300720c */ /* 0x040fe20003f25270 */
[----:B------:R-:W-:Y:S01]  /*161a0*/  IMAD.MOV.U32 R5, RZ, RZ, RZ ;  /* 0x000000ffff057224 */ /* 0x000fe200078e00ff */
[----:B------:R-:W-:Y:S01]  /*161b0*/  ISETP.NE.OR P0, PT, R3, RZ, !P0 ;  /* 0x000000ff0300720c */ /* 0x000fe20004705670 */
[----:B------:R-:W-:Y:S01]  /*161c0*/  IMAD.MOV.U32 R3, RZ, RZ, RZ ;  /* 0x000000ffff037224 */ /* 0x000fe200078e00ff */
[----:B------:R-:W-:Y:S01]  /*161d0*/  MOV R8, RZ ;  /* 0x000000ff00087202 */ /* 0x000fe20000000f00 */
[----:B------:R-:W-:Y:S01]  /*161e0*/  IMAD.U32 R21, RZ, RZ, UR7 ;  /* 0x00000007ff157e24 */ /* 0x000fe2000f8e00ff */
[----:B0-----:R-:W-:Y:S02]  /*161f0*/  SHF.L.U32 R17, R0, 0x8, RZ ;  /* 0x0000000800117819 */ /* 0x001fe400000006ff */
[----:B------:R-:W-:Y:S01]  /*16200*/  LOP3.LUT R0, R9, 0x2, RZ, 0xfc, !PT ;  /* 0x0000000209007812 */ /* 0x000fe200078efcff */
[----:B-1----:R-:W-:Y:S02]  /*16210*/  IMAD.SHL.U32 R18, R2, 0x80, RZ ;  /* 0x0000008002127824 */ /* 0x002fe400078e00ff */
[----:B------:R-:W-:-:S04]  /*16220*/  IMAD.HI.U32 R2, R17, UR8, RZ ;  /* 0x0000000811027c27 */ /* 0x000fc8000f8e00ff */
[----:B------:R-:W-:Y:S01]  /*16230*/  VIADD R19, R18, 0x40 ;  /* 0x0000004012137836 */ /* 0x000fe20000000000 */
[----:B------:R-:W-:-:S07]  /*16240*/  SHF.R.U32.HI R2, RZ, UR9, R2 ;  /* 0x00000009ff027c19 */ /* 0x000fce0008011602 */
.L_x_528:
[----:B------:R-:W0:Y:S01]  /*16250*/  S2R R10, SR_CgaCtaId ;  /* 0x00000000000a7919 */ /* 0x000e220000008800 */
[----:B------:R-:W-:-:S04]  /*16260*/  MOV R9, 0x400 ;  /* 0x0000040000097802 */ /* 0x000fc80000000f00 */
[----:B0-----:R-:W-:Y:S02]  /*16270*/  LEA R20, R10, R9, 0x18 ;  /* 0x000000090a147211 */ /* 0x001fe400078ec0ff */
[----:B------:R-:W-:Y:S02]  /*16280*/  SHF.L.U32 R9, R4, 0x1f, RZ ;  /* 0x0000001f04097819 */ /* 0x000fe400000006ff */
[----:B------:R-:W-:-:S07]  /*16290*/  LEA R12, R3, R20, 0x3 ;  /* 0x00000014030c7211 */ /* 0x000fce00078e18ff */
.L_x_525:
[----:B0-----:R0:W1:Y:S02]  /*162a0*/  SYNCS.PHASECHK.TRANS64.TRYWAIT P2, [R12+URZ+0x30020], R9 ;  /* 0x030020090c0075a7 */ /* 0x001064000804017f */
[----:B-1----:R-:W-:Y:S05]  /*162b0*/  @!P2 NANOSLEEP.SYNCS 0x989680 ;  /* 0x009896800000a95d */ /* 0x002fea0003900000 */
[----:B------:R-:W1:Y:S02]  /*162c0*/  @!P2 SYNCS.PHASECHK.TRANS64 P2, [R12+URZ+0x30020], R9 ;  /* 0x030020090c00a5a7 */ /* 0x000e64000804007f */
[----:B-1----:R-:W-:Y:S05]  /*162d0*/  @!P2 BRA `(.L_x_525) ;  /* 0xfffffffc00f0a947 */ /* 0x002fea000383ffff */
[----:B0-----:R-:W0:Y:S02]  /*162e0*/  @!P1 LDC R9, c[0x0][0x580] ;  /* 0x00016000ff099b82 */ /* 0x001e240000000800 */
[----:B0-----:R0:W-:Y:S02]  /*162f0*/  @!P1 SYNCS.ARRIVE.TRANS64 RZ, [R12+URZ+0x30000], R9 ;  /* 0x030000090cff99a7 */ /* 0x0011e4000800003f */
[----:B0-----:R-:W-:-:S04]  /*16300*/  PRMT R9, R0, 0x9910, RZ ;  /* 0x0000991000097816 */ /* 0x001fc800000000ff */
[----:B------:R-:W-:-:S13]  /*16310*/  ISETP.NE.AND P2, PT, R9, 0x2, PT ;  /* 0x000000020900780c */ /* 0x000fda0003f45270 */
[----:B------:R-:W-:Y:S05]  /*16320*/  @P2 BRA `(.L_x_526) ;  /* 0x0000000000042947 */ /* 0x000fea0003800000 */
[----:B------:R-:W-:Y:S01]  /*16330*/  BPT.TRAP 0x1 ;  /* 0x000000040000795c */ /* 0x000fe20000300000 */
.L_x_526:
[----:B------:R-:W-:Y:S05]  /*16340*/  @P0 BRA `(.L_x_527) ;  /* 0x0000000000040947 */ /* 0x000fea0003800000 */
[----:B------:R-:W-:Y:S01]  /*16350*/  BPT.TRAP 0x1 ;  /* 0x000000040000795c */ /* 0x000fe20000300000 */
.L_x_527:
[----:B------:R-:W0:Y:S01]  /*16360*/  LDC R10, c[0x0][0x380] ;  /* 0x0000e000ff0a7b82 */ /* 0x000e220000000800 */
[----:B------:R-:W-:Y:S01]  /*16370*/  R2UR UR7, R2 ;  /* 0x00000000020772ca */ /* 0x000fe200000e0000 */
[----:B------:R-:W-:Y:S01]  /*16380*/  ULDC UR18, c[0x0][0x38c] ;  /* 0x0000e30000127ab9 */ /* 0x000fe20000000800 */
[----:B------:R-:W-:Y:S01]  /*16390*/  R2UR UR25, R12 ;  /* 0x000000000c1972ca */ /* 0x000fe200000e0000 */
[----:B------:R-:W-:Y:S01]  /*163a0*/  UISETP.NE.AND UP0, UPT, UR18, 0x1, UPT ;  /* 0x000000011200788c */ /* 0x000fe2000bf05270 */
[C---:B------:R-:W-:Y:S01]  /*163b0*/  IADD3 R11, R7.reuse, 0x1, RZ ;  /* 0x00000001070b7810 */ /* 0x040fe20007ffe0ff */
[----:B------:R-:W-:Y:S01]  /*163c0*/  ULDC UR23, c[0x0][0x398] ;  /* 0x0000e60000177ab9 */ /* 0x000fe20000000800 */
[----:B------:R-:W-:Y:S01]  /*163d0*/  R2UR UR26, R8 ;  /* 0x00000000081a72ca */ /* 0x000fe200000e0000 */
[----:B------:R-:W1:Y:S01]  /*163e0*/  LDC.64 R12, c[0x0][0x3f8] ;  /* 0x0000fe00ff0c7b82 */ /* 0x000e620000000a00 */
[----:B------:R-:W-:Y:S01]  /*163f0*/  R2UR UR20, R7 ;  /* 0x00000000071472ca */ /* 0x000fe200000e0000 */
[----:B------:R-:W-:Y:S01]  /*16400*/  ULDC UR31, c[0x0][0x3ec] ;  /* 0x0000fb00001f7ab9 */ /* 0x000fe20000000800 */
[----:B------:R-:W-:Y:S01]  /*16410*/  R2UR UR12, R20 ;  /* 0x00000000140c72ca */ /* 0x000fe200000e0000 */
[C---:B------:R-:W-:Y:S01]  /*16420*/  IMAD R20, R3.reuse, 0x4000, R20 ;  /* 0x0000400003147824 */ /* 0x040fe200078e0214 */
[----:B------:R-:W-:Y:S01]  /*16430*/  R2UR UR24, R3 ;  /* 0x00000000031872ca */ /* 0x000fe200000e0000 */
[----:B------:R-:W-:Y:S01]  /*16440*/  ULDC.64 UR34, c[0x0][0x198] ;  /* 0x0000660000227ab9 */ /* 0x000fe20000000a00 */
[----:B------:R-:W-:Y:S01]  /*16450*/  @UP0 ULDC.64 UR10, c[0x0][0x390] ;  /* 0x0000e400000a0ab9 */ /* 0x000fe20000000a00 */
[----:B------:R-:W1:Y:S01]  /*16460*/  LDC.64 R14, c[0x0][0x3d0] ;  /* 0x0000f400ff0e7b82 */ /* 0x000e620000000a00 */
[----:B------:R-:W-:Y:S01]  /*16470*/  R2UR UR19, R20 ;  /* 0x00000000141372ca */ /* 0x000fe200000e0000 */
[----:B------:R-:W-:Y:S01]  /*16480*/  VIADD R21, R21, 0xffffffff ;  /* 0xffffffff15157836 */ /* 0x000fe20000000000 */
[----:B------:R-:W-:Y:S01]  /*16490*/  R2UR UR21, R5 ;  /* 0x00000000051572ca */ /* 0x000fe200000e0000 */
[----:B------:R-:W-:Y:S01]  /*164a0*/  UIADD3 UR32, UP1, UR34, 0xf0, URZ ;  /* 0x000000f022207890 */ /* 0x000fe2000ff3e03f */
[----:B------:R-:W-:Y:S01]  /*164b0*/  R2UR UR22, R6 ;  /* 0x00000000061672ca */ /* 0x000fe200000e0000 */
[----:B------:R-:W-:Y:S01]  /*164c0*/  ULDC.64 UR28, c[0x0][0x3f0] ;  /* 0x0000fc00001c7ab9 */ /* 0x000fe20000000a00 */
[----:B------:R-:W-:Y:S01]  /*164d0*/  UIADD3 UR34, UP2, UR34, 0x270, URZ ;  /* 0x0000027022227890 */ /* 0x000fe2000ff5e03f */
[----:B0-----:R-:W-:Y:S01]  /*164e0*/  ISETP.NE.AND P2, PT, R10, 0x1, PT ;  /* 0x000000010a00780c */ /* 0x001fe20003f45270 */
[----:B------:R-:W0:Y:S01]  /*164f0*/  LDC R16, c[0x0][0x400] ;  /* 0x00010000ff107b82 */ /* 0x000e220000000800 */
[----:B------:R-:W-:Y:S01]  /*16500*/  ISETP.GT.AND P6, PT, R21, 0x1, PT ;  /* 0x000000011500780c */ /* 0x000fe20003fc4270 */
[----:B------:R-:W-:Y:S01]  /*16510*/  UIADD3 UR25, UR25, 0x30000, URZ ;  /* 0x0003000019197890 */ /* 0x000fe2000fffe03f */
[----:B------:R-:W-:Y:S01]  /*16520*/  VIADD R3, R3, 0x1 ;  /* 0x0000000103037836 */ /* 0x000fe20000000000 */
[----:B------:R-:W-:-:S02]  /*16530*/  ULEA UR24, UR24, UR12, 0xf ;  /* 0x0000000c18187291 */ /* 0x000fc4000f8e783f */
[----:B------:R-:W-:Y:S02]  /*16540*/  USHF.L.U32 UR26, UR26, 0x6, URZ ;  /* 0x000000061a1a7899 */ /* 0x000fe4000800063f */
[----:B------:R-:W2:Y:S01]  /*16550*/  LDC.64 R22, c[0x0][0x3e0] ;  /* 0x0000f800ff167b82 */ /* 0x000ea20000000a00 */
[----:B------:R-:W-:Y:S01]  /*16560*/  UIADD3.X UR33, URZ, UR35, URZ, UP1, !UPT ;  /* 0x000000233f217290 */ /* 0x000fe20008ffe43f */
[----:B------:R-:W-:Y:S01]  /*16570*/  ISETP.NE.AND P5, PT, R3, 0x4, PT ;  /* 0x000000040300780c */ /* 0x000fe20003fa5270 */
[----:B------:R-:W-:Y:S01]  /*16580*/  UIADD3.X UR35, URZ, UR35, URZ, UP2, !UPT ;  /* 0x000000233f237290 */ /* 0x000fe200097fe43f */
[----:B------:R-:W-:Y:S01]  /*16590*/  @P2 IMAD.U32 R9, RZ, RZ, UR7 ;  /* 0x00000007ff092e24 */ /* 0x000fe2000f8e00ff */
[----:B------:R-:W-:Y:S01]  /*165a0*/  R2UR UR7, R17 ;  /* 0x00000000110772ca */ /* 0x000fe200000e0000 */
[----:B------:R-:W-:Y:S01]  /*165b0*/  UMOV UR36, 0x0 ;  /* 0x0000000000247882 */ /* 0x000fe20000000000 */
[----:B------:R-:W-:Y:S01]  /*165c0*/  UMOV UR37, 0x10000000 ;  /* 0x1000000000257882 */ /* 0x000fe20000000000 */
[----:B------:R-:W-:Y:S01]  /*165d0*/  UMOV UR12, UR20 ;  /* 0x00000014000c7c82 */ /* 0x000fe20008000000 */
[----:B------:R-:W-:Y:S01]  /*165e0*/  @P2 R2UR UR7, R9 ;  /* 0x00000000090722ca */ /* 0x000fe200000e0000 */
[----:B------:R-:W-:Y:S01]  /*165f0*/  VIADD R9, R8, 0x1 ;  /* 0x0000000108097836 */ /* 0x000fe20000000000 */
[----:B------:R-:W-:Y:S01]  /*16600*/  UMOV UR14, UR22 ;  /* 0x00000016000e7c82 */ /* 0x000fe20008000000 */
[----:B-1----:R-:W-:Y:S01]  /*16610*/  IMAD R8, R5, R14, R13 ;  /* 0x0000000e05087224 */ /* 0x002fe200078e020d */
[----:B------:R-:W-:-:S02]  /*16620*/  SEL R3, R3, RZ, P5 ;  /* 0x000000ff03037207 */ /* 0x000fc40002800000 */
[----:B------:R-:W-:-:S07]  /*16630*/  ISETP.NE.AND P2, PT, R9, UR4, PT ;  /* 0x0000000409007c0c */ /* 0x000fce000bf45270 */
[----:B------:R-:W-:Y:S02]  /*16640*/  UIADD3 UR13, -UR7, URZ, URZ ;  /* 0x0000003f070d7290 */ /* 0x000fe4000fffe13f */
[----:B------:R-:W-:Y:S02]  /*16650*/  UIMAD.WIDE.U32 UR8, UR7, UR10, URZ ;  /* 0x0000000a070872a5 */ /* 0x000fe4000f8e003f */
[----:B------:R-:W-:Y:S02]  /*16660*/  UMOV UR15, UR7 ;  /* 0x00000007000f7c82 */ /* 0x000fe40008000000 */
[----:B------:R-:W-:Y:S01]  /*16670*/  IMAD R10, R10, UR13, R17 ;  /* 0x0000000d0a0a7c24 */ /* 0x000fe2000f8e0211 */
[----:B------:R-:W-:Y:S01]  /*16680*/  @UP0 USHF.R.U32.HI UR15, URZ, UR11, UR9 ;  /* 0x0000000b3f0f0299 */ /* 0x000fe20008011609 */
[----:B------:R-:W-:Y:S01]  /*16690*/  @P2 IMAD.MOV R11, RZ, RZ, R7 ;  /* 0x000000ffff0b2224 */ /* 0x000fe200078e0207 */
[----:B------:R-:W-:Y:S01]  /*166a0*/  UISETP.NE.AND UP0, UPT, UR23, 0x1, UPT ;  /* 0x000000011700788c */ /* 0x000fe2000bf05270 */
[----:B------:R-:W-:Y:S01]  /*166b0*/  ULDC.64 UR8, c[0x0][0x3c8] ;  /* 0x0000f20000087ab9 */ /* 0x000fe20000000a00 */
[----:B------:R-:W-:Y:S01]  /*166c0*/  R2UR UR27, R10 ;  /* 0x000000000a1b72ca */ /* 0x000fe200000e0000 */
[----:B------:R-:W-:Y:S01]  /*166d0*/  IMAD R7, R7, UR9, R12 ;  /* 0x0000000907077c24 */ /* 0x000fe2000f8e020c */
[----:B--2---:R-:W-:Y:S01]  /*166e0*/  ISETP.NE.AND P3, PT, R11, R22, PT ;  /* 0x000000160b00720c */ /* 0x004fe20003f65270 */
[----:B------:R-:W-:Y:S01]  /*166f0*/  ULDC.64 UR10, c[0x0][0x3c0] ;  /* 0x0000f000000a7ab9 */ /* 0x000fe20000000a00 */
[----:B------:R-:W-:Y:S01]  /*16700*/  UMOV UR30, UR15 ;  /* 0x0000000f001e7c82 */ /* 0x000fe20008000000 */
[----:B------:R-:W-:Y:S01]  /*16710*/  UIADD3 UR9, -UR15, URZ, URZ ;  /* 0x0000003f0f097290 */ /* 0x000fe2000fffe13f */
[----:B------:R-:W-:Y:S01]  /*16720*/  LEA R8, R8, R7, 0x5 ;  /* 0x0000000708087211 */ /* 0x000fe200078e28ff */
[----:B0-----:R-:W-:-:S02]  /*16730*/  IMAD R7, R6, R15, R16 ;  /* 0x0000000f06077224 */ /* 0x001fc400078e0210 */
[----:B------:R-:W-:Y:S01]  /*16740*/  @UP0 ULDC UR16, c[0x0][0x39c] ;  /* 0x0000e70000100ab9 */ /* 0x000fe20000000800 */
[----:B------:R-:W-:Y:S01]  /*16750*/  @UP0 ULDC UR38, c[0x0][0x3a0] ;  /* 0x0000e80000260ab9 */ /* 0x000fe20000000800 */
[----:B------:R-:W-:Y:S01]  /*16760*/  UIMAD.WIDE.U32 UR16, UR15, UR16, URZ ;  /* 0x000000100f1072a5 */ /* 0x000fe2000f8e003f */
[----:B------:R-:W-:Y:S01]  /*16770*/  IMAD.U32 R7, R7, 0x400, R8 ;  /* 0x0000040007077824 */ /* 0x000fe200078e0008 */
[----:B------:R-:W-:Y:S01]  /*16780*/  UIMAD UR9, UR18, UR9, UR7 ;  /* 0x00000009120972a4 */ /* 0x000fe2000f8e0207 */
[C---:B------:R-:W-:Y:S01]  /*16790*/  VIADD R10, R5.reuse, 0x1 ;  /* 0x00000001050a7836 */ /* 0x040fe20000000000 */
[----:B------:R-:W-:Y:S01]  /*167a0*/  UIMAD UR27, UR27, UR10, UR31 ;  /* 0x0000000a1b1b72a4 */ /* 0x000fe2000f8e021f */
[----:B------:R-:W-:Y:S01]  /*167b0*/  @P3 IADD3 R10, R5, RZ, RZ ;  /* 0x000000ff050a3210 */ /* 0x000fe20007ffe0ff */
[----:B------:R-:W-:Y:S01]  /*167c0*/  @UP0 USHF.R.U32.HI UR30, URZ, UR38, UR17 ;  /* 0x000000263f1e0299 */ /* 0x000fe20008011611 */
[----:B------:R-:W-:Y:S01]  /*167d0*/  R2UR UR31, R7 ;  /* 0x00000000071f72ca */ /* 0x000fe200000e0000 */
[----:B------:R-:W-:Y:S01]  /*167e0*/  UIMAD UR28, UR9, UR11, UR28 ;  /* 0x0000000b091c72a4 */ /* 0x000fe2000f8e021c */
[----:B------:R-:W-:Y:S01]  /*167f0*/  ISETP.NE.AND P4, PT, R10, R23, PT ;  /* 0x000000170a00720c */ /* 0x000fe20003f85270 */
[----:B------:R-:W-:Y:S01]  /*16800*/  UIADD3 UR10, -UR30, URZ, URZ ;  /* 0x0000003f1e0a7290 */ /* 0x000fe2000fffe13f */
[----:B------:R-:W-:Y:S01]  /*16810*/  R2UR UR18, R18 ;  /* 0x00000000121272ca */ /* 0x000fe200000e0000 */
[----:B------:R-:W-:Y:S01]  /*16820*/  UIADD3 UR16, UR19, 0x20000, URZ ;  /* 0x0002000013107890 */ /* 0x000fe2000fffe03f */
[----:B------:R-:W-:Y:S01]  /*16830*/  SEL R5, RZ, 0x1, P5 ;  /* 0x00000001ff057807 */ /* 0x000fe20002800000 */
[----:B------:R-:W-:Y:S01]  /*16840*/  UIMAD UR7, UR23, UR10, UR15 ;  /* 0x0000000a170772a4 */ /* 0x000fe2000f8e020f */
[----:B------:R-:W-:Y:S01]  /*16850*/  IADD3 R12, R6, 0x1, RZ ;  /* 0x00000001060c7810 */ /* 0x000fe20007ffe0ff */
[----:B------:R-:W-:Y:S01]  /*16860*/  UMOV UR17, UR25 ;  /* 0x0000001900117c82 */ /* 0x000fe20008000000 */
[----:B------:R-:W-:Y:S01]  /*16870*/  R2UR UR10, R19 ;  /* 0x00000000130a72ca */ /* 0x000fe200000e0000 */
[----:B------:R-:W-:Y:S01]  /*16880*/  UIMAD UR29, UR7, UR8, UR29 ;  /* 0x00000008071d72a4 */ /* 0x000fe2000f8e021d */
[----:B------:R-:W-:Y:S01]  /*16890*/  LOP3.LUT R4, R4, R5, RZ, 0x3c, !PT ;  /* 0x0000000504047212 */ /* 0x000fe200078e3cff */
[----:B------:R-:W-:Y:S01]  /*168a0*/  UPRMT UR7, UR31, 0x5410, URZ ;  /* 0x000054101f077896 */ /* 0x000fe2000800003f */
[----:B------:R-:W-:Y:S01]  /*168b0*/  SEL R8, R9, RZ, P2 ;  /* 0x000000ff09087207 */ /* 0x000fe20001000000 */
[----:B------:R-:W-:Y:S01]  /*168c0*/  UIADD3 UR8, UR19, 0x22000, URZ ;  /* 0x0002200013087890 */ /* 0x000fe2000fffe03f */
[----:B------:R-:W-:Y:S01]  /*168d0*/  @P4 IMAD.MOV R12, RZ, RZ, R6 ;  /* 0x000000ffff0c4224 */ /* 0x000fe200078e0206 */
[----:B------:R-:W-:Y:S01]  /*168e0*/  UMOV UR13, UR21 ;  /* 0x00000015000d7c82 */ /* 0x000fe20008000000 */
[----:B------:R-:W-:Y:S01]  /*168f0*/  UMOV UR19, UR26 ;  /* 0x0000001a00137c82 */ /* 0x000fe20008000000 */
[----:B------:R-:W-:Y:S01]  /*16900*/  UMOV UR9, UR25 ;  /* 0x0000001900097c82 */ /* 0x000fe20008000000 */
[----:B------:R-:W-:Y:S01]  /*16910*/  UMOV UR11, UR26 ;  /* 0x0000001a000b7c82 */ /* 0x000fe20008000000 */
[----:B------:R-:W-:Y:S01]  /*16920*/  SEL R7, R11, RZ, P3 ;  /* 0x000000ff0b077207 */ /* 0x000fe20001800000 */
[----:B------:R0:W-:Y:S01]  /*16930*/  UTMALDG.5D.IM2COL [UR24], [UR32], UR7 ;  /* 0x00000018200073b4 */ /* 0x0001e20008060007 */
[----:B------:R-:W-:Y:S01]  /*16940*/  SEL R5, R10, RZ, P4 ;  /* 0x000000ff0a057207 */ /* 0x000fe20002000000 */
[----:B------:R-:W-:Y:S01]  /*16950*/  IMAD.MOV.U32 R6, RZ, RZ, R12 ;  /* 0x000000ffff067224 */ /* 0x000fe200078e000c */
[----:B------:R0:W-:Y:S01]  /*16960*/  UTMALDG.5D [UR16], [UR34], desc[UR36] ;  /* 0x00002410220075b4 */ /* 0x0001e20008021000 */
[----:B------:R0:W-:Y:S02]  /*16970*/  UTMALDG.5D [UR8], [UR34], desc[UR36] ;  /* 0x00002408220075b4 */ /* 0x0001e40008021000 */
[----:B0-----:R-:W-:Y:S05]  /*16980*/  @P6 BRA `(.L_x_528) ;  /* 0xfffffff800306947 */ /* 0x001fea000383ffff */
.L_x_524:
[----:B------:R-:W-:Y:S05]  /*16990*/  WARPSYNC.ALL ;  /* 0x0000000000007948 */ /* 0x000fea0003800000 */
[----:B------:R-:W-:-:S13]  /*169a0*/  ELECT P0, URZ, PT ;  /* 0x00000000003f782f */ /* 0x000fda0003800000 */
[----:B------:R-:W-:Y:S05]  /*169b0*/  @!P0 EXIT ;  /* 0x000000000000894d */ /* 0x000fea0003800000 */
[----:B------:R-:W-:-:S04]  /*169c0*/  ULOP3.LUT UR6, UR6, 0x2, URZ, 0xfc, !UPT ;  /* 0x0000000206067892 */ /* 0x000fc8000f8efc3f */
[----:B------:R-:W-:-:S06]  /*169d0*/  UISETP.NE.AND UP0, UPT, UR6, 0x3, UPT ;  /* 0x000000030600788c */ /* 0x000fcc000bf05270 */
[----:B------:R-:W-:-:S13]  /*169e0*/  PLOP3.LUT P0, PT, PT, PT, UP0, 0x80, 0x0 ;  /* 0x000000000000781c */ /* 0x000fda0003f0f008 */
[----:B------:R-:W-:Y:S05]  /*169f0*/  @!P0 BRA `(.L_x_529) ;  /* 0x0000000000048947 */ /* 0x000fea0003800000 */
[----:B------:R-:W-:Y:S01]  /*16a00*/  BPT.TRAP 0x1 ;  /* 0x000000040000795c */ /* 0x000fe20000300000 */
.L_x_529:
[----:B------:R-:W0:Y:S01]  /*16a10*/  S2UR UR7, SR_CgaCtaId ;  /* 0x00000000000779c3 */ /* 0x000e220000008800 */
[----:B------:R-:W-:Y:S01]  /*16a20*/  ULOP3.LUT UP0, URZ, UR5, 0x4, URZ, 0xc0, !UPT ;  /* 0x00000004053f7892 */ /* 0x000fe2000f80c03f */
[----:B------:R-:W-:Y:S01]  /*16a30*/  UMOV UR6, 0x400 ;  /* 0x0000040000067882 */ /* 0x000fe20000000000 */
[----:B------:R-:W-:Y:S02]  /*16a40*/  USHF.L.U32 UR4, UR5, 0x3, URZ ;  /* 0x0000000305047899 */ /* 0x000fe4000800063f */
[----:B------:R-:W-:Y:S02]  /*16a50*/  USEL UR8, URZ, 0x1, UP0 ;  /* 0x000000013f087887 */ /* 0x000fe40008000000 */
[----:B------:R-:W-:-:S04]  /*16a60*/  ULOP3.LUT UR5, UR5, 0x3, URZ, 0xc0, !UPT ;  /* 0x0000000305057892 */ /* 0x000fc8000f8ec03f */
[----:B------:R-:W-:-:S04]  /*16a70*/  MOV R0, UR8 ;  /* 0x0000000800007c02 */ /* 0x000fc80008000f00 */
[----:B------:R-:W-:Y:S01]  /*16a80*/  SHF.L.U32 R0, R0, 0x1f, RZ ;  /* 0x0000001f00007819 */ /* 0x000fe200000006ff */
[----:B0-----:R-:W-:Y:S02]  /*16a90*/  ULEA UR7, UR7, UR6, 0x18 ;  /* 0x0000000607077291 */ /* 0x001fe4000f8ec03f */
[----:B------:R-:W-:Y:S02]  /*16aa0*/  ULOP3.LUT UR6, UR4, 0x18, URZ, 0xc0, !UPT ;  /* 0x0000001804067892 */ /* 0x000fe4000f8ec03f */
[----:B------:R-:W-:-:S04]  /*16ab0*/  UIADD3 UR4, UR7, 0x30020, URZ ;  /* 0x0003002007047890 */ /* 0x000fc8000fffe03f */
[----:B------:R-:W-:-:S12]  /*16ac0*/  UIADD3 UR6, UR4, UR6, URZ ;  /* 0x0000000604067290 */ /* 0x000fd8000fffe03f */
.L_x_530:
[----:B0-----:R-:W-:-:S04]  /*16ad0*/  IMAD.U32 R3, RZ, RZ, UR6 ;  /* 0x00000006ff037e24 */ /* 0x001fc8000f8e00ff */
[----:B------:R0:W1:Y:S03]  /*16ae0*/  SYNCS.PHASECHK.TRANS64.TRYWAIT P0, [R3+URZ], R0 ;  /* 0x00000000030075a7 */ /* 0x000066000800017f */
[----:B-1----:R-:W-:Y:S05]  /*16af0*/  @!P0 NANOSLEEP.SYNCS 0x989680 ;  /* 0x009896800000895d */ /* 0x002fea0003900000 */
[----:B------:R-:W1:Y:S02]  /*16b00*/  @!P0 SYNCS.PHASECHK.TRANS64 P0, [R3+URZ], R0 ;  /* 0x00000000030085a7 */ /* 0x000e64000800007f */
[----:B-1----:R-:W-:Y:S05]  /*16b10*/  @!P0 BRA `(.L_x_530) ;  /* 0xfffffffc00ec8947 */ /* 0x002fea000383ffff */
[----:B------:R-:W-:-:S04]  /*16b20*/  UIADD3 UR5, UR5, 0x1, URZ ;  /* 0x0000000105057890 */ /* 0x000fc8000fffe03f */
[----:B------:R-:W-:Y:S02]  /*16b30*/  UISETP.EQ.XOR UP0, UPT, UR5, 0x4, !UP0 ;  /* 0x000000040500788c */ /* 0x000fe4000c702a70 */
[----:B------:R-:W-:Y:S02]  /*16b40*/  UISETP.NE.AND UP1, UPT, UR5, 0x4, UPT ;  /* 0x000000040500788c */ /* 0x000fe4000bf25270 */
[----:B------:R-:W-:Y:S02]  /*16b50*/  USEL UR6, URZ, 0x1, !UP0 ;  /* 0x000000013f067887 */ /* 0x000fe4000c000000 */
[----:B------:R-:W-:-:S04]  /*16b60*/  USEL UR5, UR5, URZ, UP1 ;  /* 0x0000003f05057287 */ /* 0x000fc80008800000 */
[----:B0-----:R-:W-:Y:S01]  /*16b70*/  IMAD.U32 R0, RZ, RZ, UR6 ;  /* 0x00000006ff007e24 */ /* 0x001fe2000f8e00ff */
[----:B------:R-:W-:-:S04]  /*16b80*/  ULEA UR7, UR5, UR4, 0x3 ;  /* 0x0000000405077291 */ /* 0x000fc8000f8e183f */
[----:B------:R-:W-:-:S08]  /*16b90*/  SHF.L.U32 R0, R0, 0x1f, RZ ;  /* 0x0000001f00007819 */ /* 0x000fd000000006ff */
.L_x_531:
[----:B0-----:R-:W-:-:S04]  /*16ba0*/  MOV R3, UR7 ;  /* 0x0000000700037c02 */ /* 0x001fc80008000f00 */
[----:B------:R0:W1:Y:S03]  /*16bb0*/  SYNCS.PHASECHK.TRANS64.TRYWAIT P0, [R3+URZ], R0 ;  /* 0x00000000030075a7 */ /* 0x000066000800017f */
[----:B-1----:R-:W-:Y:S05]  /*16bc0*/  @!P0 NANOSLEEP.SYNCS 0x989680 ;  /* 0x009896800000895d */ /* 0x002fea0003900000 */
[----:B------:R-:W1:Y:S02]  /*16bd0*/  @!P0 SYNCS.PHASECHK.TRANS64 P0, [R3+URZ], R0 ;  /* 0x00000000030085a7 */ /* 0x000e64000800007f */
[----:B-1----:R-:W-:Y:S05]  /*16be0*/  @!P0 BRA `(.L_x_531) ;  /* 0xfffffffc00ec8947 */ /* 0x002fea000383ffff */
[----:B------:R-:W-:-:S04]  /*16bf0*/  UIADD3 UR5, UR5, 0x1, URZ ;  /* 0x0000000105057890 */ /* 0x000fc8000fffe03f */
[----:B------:R-:W-:Y:S02]  /*16c00*/  UISETP.EQ.XOR UP0, UPT, UR5, 0x4, UP0 ;  /* 0x000000040500788c */ /* 0x000fe40008702a70 */
[----:B------:R-:W-:Y:S02]  /*16c10*/  UISETP.NE.AND UP1, UPT, UR5, 0x4, UPT ;  /* 0x000000040500788c */ /* 0x000fe4000bf25270 */
[----:B------:R-:W-:Y:S02]  /*16c20*/  USEL UR6, URZ, 0x1, !UP0 ;  /* 0x000000013f067887 */ /* 0x000fe4000c000000 */
[----:B------:R-:W-:-:S04]  /*16c30*/  USEL UR5, UR5, URZ, UP1 ;  /* 0x0000003f05057287 */ /* 0x000fc80008800000 */
[----:B0-----:R-:W-:Y:S01]  /*16c40*/  IMAD.U32 R0, RZ, RZ, UR6 ;  /* 0x00000006ff007e24 */ /* 0x001fe2000f8e00ff */
[----:B------:R-:W-:-:S04]  /*16c50*/  ULEA UR7, UR5, UR4, 0x3 ;  /* 0x0000000405077291 */ /* 0x000fc8000f8e183f */
[----:B------:R-:W-:-:S08]  /*16c60*/  SHF.L.U32 R0, R0, 0x1f, RZ ;  /* 0x0000001f00007819 */ /* 0x000fd000000006ff */
.L_x_532:
[----:B0-----:R-:W-:-:S04]  /*16c70*/  IMAD.U32 R3, RZ, RZ, UR7 ;  /* 0x00000007ff037e24 */ /* 0x001fc8000f8e00ff */
        /* <DEDUP_REMOVED lines=9> */
[----:B0-----:R-:W-:Y:S01]  /*16d10*/  MOV R0, UR6 ;  /* 0x0000000600007c02 */ /* 0x001fe20008000f00 */
[----:B------:R-:W-:-:S03]  /*16d20*/  ULEA UR5, UR5, UR4, 0x3 ;  /* 0x0000000405057291 */ /* 0x000fc6000f8e183f */
[----:B------:R-:W-:-:S09]  /*16d30*/  SHF.L.U32 R0, R0, 0x1f, RZ ;  /* 0x0000001f00007819 */ /* 0x000fd200000006ff */
.L_x_533:
[----:B0-----:R-:W-:-:S04]  /*16d40*/  IMAD.U32 R3, RZ, RZ, UR5 ;  /* 0x00000005ff037e24 */ /* 0x001fc8000f8e00ff */
[----:B------:R0:W1:Y:S03]  /*16d50*/  SYNCS.PHASECHK.TRANS64.TRYWAIT P0, [R3+URZ], R0 ;  /* 0x00000000030075a7 */ /* 0x000066000800017f */
[----:B-1----:R-:W-:Y:S05]  /*16d60*/  @!P0 NANOSLEEP.SYNCS 0x989680 ;  /* 0x009896800000895d */ /* 0x002fea0003900000 */
[----:B------:R-:W1:Y:S02]  /*16d70*/  @!P0 SYNCS.PHASECHK.TRANS64 P0, [R3+URZ], R0 ;  /* 0x00000000030085a7 */ /* 0x000e64000800007f */
[----:B-1----:R-:W-:Y:S05]  /*16d80*/  @P0 EXIT ;  /* 0x000000000000094d */ /* 0x002fea0003800000 */
[----:B------:R-:W-:Y:S05]  /*16d90*/  BRA `(.L_x_533) ;  /* 0xfffffffc00e87947 */ /* 0x000fea000383ffff */
.L_x_534:
[----:B------:R-:W-:-:S00]  /*16da0*/  BRA `(.L_x_534) ;  /* 0xfffffffc00fc7947 */ /* 0x000fc0000383ffff */
[----:B------:R-:W-:-:S00]  /*16db0*/  NOP ;  /* 0x0000000000007918 */ /* 0x000fc00000000000 */
        /* <DEDUP_REMOVED lines=12> */
.L_x_535:


//--------------------- .nv.shared._ZN7cutlass13device_kernelINS_4conv6kernel13ConvUniversalINS1_16ConvProblemShapeILNS1_8OperatorE1ELi3EEENS1_10collective14CollectiveConvINS1_46MainloopSm90TmaGmmaWarpSpecializedImplicitGemmILS5_1ELi4ELi3EN4cute5tupleIJNSA_1CILi1EEESD_SD_EEENS1_36KernelImplicitTmaWarpSpecializedSm90ELi1EEENSB_IJNSC_ILi256EEENSC_ILi128EEENSB_IJNSC_ILi64EEEEEEEEENS_6half_tESM_NSA_8TiledMMAINSA_8MMA_AtomIJNSA_4SM904GMMA26MMA_64x128x16_F32F16F16_SSILNSQ_5MajorE0ELSS_1ELNSQ_7ScaleInE1ELST_1EEEEEENSA_6LayoutISE_NSB_IJNSC_ILi0EEESX_SX_EEEEENSB_IJNSA_10UnderscoreES10_S10_EEEEENS7_6detail26Sm90ImplicitGemmTileTraitsINSA_20SM90_TMA_LOAD_IM2COLENSA_14ComposedLayoutINSA_7SwizzleILi3ELi4ELi3EEENSA_18smem_ptr_flag_bitsILi16EEENSW_INSB_IJNSB_IJNSC_ILi8EEENSC_ILi32EEEEEENSB_IJSJ_SD_EEENSB_IJSD_NSC_ILi4EEEEEEEEENSB_IJNSB_IJSJ_NSC_ILi512EEEEEENSB_IJSD_SX_EEENSB_IJSX_NSC_ILi16384EEEEEEEEEEEEEvEENS14_INSA_13SM90_TMA_LOADENS16_IS18_S1A_NSW_INSB_IJNSB_IJSJ_NSC_ILi2EEEEEENSB_IJS1B_S1B_EEES1G_EEENSB_IJNSB_IJSD_NSC_ILi4096EEEEEES1J_NSB_IJSX_NSC_ILi8192EEEEEEEEEEEEEvEEEENS_8epilogue10collective6detail29Sm90TmaWarpSpecializedAdapterINS26_15DefaultEpilogueISM_NSB_IJNSB_IJllllEEESD_SX_EEES2B_NS25_6thread17LinearCombinationISM_Li1EffLNS2C_9ScaleType4KindE0ELNS_15FloatRoundStyleE2ESM_EENS_4gemm15EpilogueDefaultEEEEEvvEEEEvNT_6ParamsE --------------------------
	.section	.nv.shared._ZN7cutlass13device_kernelINS_4conv6kernel13ConvUniversalINS1_16ConvProblemShapeILNS1_8OperatorE1ELi3EEENS1_10collective14CollectiveConvINS1_46MainloopSm90TmaGmmaWarpSpecializedImplicitGemmILS5_1ELi4ELi3EN4cute5tupleIJNSA_1CILi1EEESD_SD_EEENS1_36KernelImplicitTmaWarpSpecializedSm90ELi1EEENSB_IJNSC_ILi256EEENSC_ILi128EEENSB_IJNSC_ILi64EEEEEEEEENS_6half_tESM_NSA_8TiledMMAINSA_8MMA_AtomIJNSA_4SM904GMMA26MMA_64x128x16_F32F16F16_SSILNSQ_5MajorE0ELSS_1ELNSQ_7ScaleInE1ELST_1EEEEEENSA_6LayoutISE_NSB_IJNSC_ILi0EEESX_SX_EEEEENSB_IJNSA_10UnderscoreES10_S10_EEEEENS7_6detail26Sm90ImplicitGemmTileTraitsINSA_20SM90_TMA_LOAD_IM2COLENSA_14ComposedLayoutINSA_7SwizzleILi3ELi4ELi3EEENSA_18smem_ptr_flag_bitsILi16EEENSW_INSB_IJNSB_IJNSC_ILi8EEENSC_ILi32EEEEEENSB_IJSJ_SD_EEENSB_IJSD_NSC_ILi4EEEEEEEEENSB_IJNSB_IJSJ_NSC_ILi512EEEEEENSB_IJSD_SX_EEENSB_IJSX_NSC_ILi16384EEEEEEEEEEEEEvEENS14_INSA_13SM90_TMA_LOADENS16_IS18_S1A_NSW_INSB_IJNSB_IJSJ_NSC_ILi2EEEEEENSB_IJS1B_S1B_EEES1G_EEENSB_IJNSB_IJSD_NSC_ILi4096EEEEEES1J_NSB_IJSX_NSC_ILi8192EEEEEEEEEEEEEvEEEENS_8epilogue10collective6detail29Sm90TmaWarpSpecializedAdapterINS26_15DefaultEpilogueISM_NSB_IJNSB_IJllllEEESD_SX_EEES2B_NS25_6thread17LinearCombinationISM_Li1EffLNS2C_9ScaleType4KindE0ELNS_15FloatRoundStyleE2ESM_EENS_4gemm15EpilogueDefaultEEEEEvvEEEEvNT_6ParamsE,"aw",@nobits
	.sectionflags	@""
	.align	16
	.zero		1024


//--------------------- .nv.shared.reserved.0     --------------------------
	.section	.nv.shared.reserved.0,"aw",@nobits
	.weak		__nv_reservedSMEM_offset_0_alias
	.size		__nv_reservedSMEM_offset_0_alias, 0, 0
	.other		__nv_reservedSMEM_offset_0_alias,@"STO_CUDA_RESERVED_SHARED STV_DEFAULT"
__nv_reservedSMEM_offset_0_alias:
	.zero		0


//--------------------- .nv.global                --------------------------
	.section	.nv.global,"aw",@nobits
.nv.global:
	.type		_ZN39_INTERNAL_65618821_4_k_cu_5b23864b_36624cute1_E,@object
	.size		_ZN39_INTERNAL_65618821_4_k_cu_5b23864b_36624cute1_E,(_ZN39_INTERNAL_65618821_4_k_cu_5b23864b_36624cuda3std3__45__cpo6cbeginE - _ZN39_INTERNAL_65618821_4_k_cu_5b23864b_36624cute1_E)
_ZN39_INTERNAL_65618821_4_k_cu_5b23864b_36624cute1_E:
	.zero		1
	.type		_ZN39_INTERNAL_65618821_4_k_cu_5b23864b_36624cuda3std3__45__cpo6cbeginE,@object
	.size		_ZN39_INTERNAL_65618821_4_k_cu_5b23864b_36624cuda3std3__45__cpo6cbeginE,(_ZN39_INTERNAL_65618821_4_k_cu_5b23864b_36624cuda3std3__48in_placeE - _ZN39_INTERNAL_65618821_4_k_cu_5b23864b_36624cuda3std3__45__cpo6cbeginE)
_ZN39_INTERNAL_65618821_4_k_cu_5b23864b_36624cuda3std3__45__cpo6cbeginE:
	.zero		1
	.type		_ZN39_INTERNAL_65618821_4_k_cu_5b23864b_36624cuda3std3__48in_placeE,@object
	.size		_ZN39_INTERNAL_65618821_4_k_cu_5b23864b_36624cuda3std3__48in_placeE,(_ZN39_INTERNAL_65618821_4_k_cu_5b23864b_36624cuda3std6ranges3__45__cpo9iter_moveE - _ZN39_INTERNAL_65618821_4_k_cu_5b23864b_36624cuda3std3__48in_placeE)
_ZN39_INTERNAL_65618821_4_k_cu_5b23864b_36624cuda3std3__48in_placeE:
	.zero		1
	.type		_ZN39_INTERNAL_65618821_4_k_cu_5b23864b_36624cuda3std6ranges3__45__cpo9iter_moveE,@object
	.size		_ZN39_INTERNAL_65618821_4_k_cu_5b23864b_36624cuda3std6ranges3__45__cpo9iter_moveE,(_ZN39_INTERNAL_65618821_4_k_cu_5b23864b_36624cuda3std3__45__cpo5beginE - _ZN39_INTERNAL_65618821_4_k_cu_5b23864b_36624cuda3std6ranges3__45__cpo9iter_moveE)
_ZN39_INTERNAL_65618821_4_k_cu_5b23864b_36624cuda3std6ranges3__45__cpo9iter_moveE:
	.zero		1
	.type		_ZN39_INTERNAL_65618821_4_k_cu_5b23864b_36624cuda3std3__45__cpo5beginE,@object
	.size		_ZN39_INTERNAL_65618821_4_k_cu_5b23864b_36624cuda3std3__45__cpo5beginE,(_ZN39_INTERNAL_65618821_4_k_cu_5b23864b_36624cuda3std3__441_GLOBAL__N__65618821_4_k_cu_5b23864b_36626ignoreE - _ZN39_INTERNAL_65618821_4_k_cu_5b23864b_36624cuda3std3__45__cpo5beginE)
_ZN39_INTERNAL_65618821_4_k_cu_5b23864b_36624cuda3std3__45__cpo5beginE:
	.zero		1
	.type		_ZN39_INTERNAL_65618821_4_k_cu_5b23864b_36624cuda3std3__441_GLOBAL__N__65618821_4_k_cu_5b23864b_36626ignoreE,@object
	.size		_ZN39_INTERNAL_65618821_4_k_cu_5b23864b_36624cuda3std3__441_GLOBAL__N__65618821_4_k_cu_5b23864b_36626ignoreE,(_ZN39_INTERNAL_65618821_4_k_cu_5b23864b_36624cute7productE - _ZN39_INTERNAL_65618821_4_k_cu_5b23864b_36624cuda3std3__441_GLOBAL__N__65618821_4_k_cu_5b23864b_36626ignoreE)
_ZN39_INTERNAL_65618821_4_k_cu_5b23864b_36624cuda3std3__441_GLOBAL__N__65618821_4_k_cu_5b23864b_36626ignoreE:
	.zero		1
	.type		_ZN39_INTERNAL_65618821_4_k_cu_5b23864b_36624cute7productE,@object
	.size		_ZN39_INTERNAL_65618821_4_k_cu_5b23864b_36624cute7productE,(_ZN39_INTERNAL_65618821_4_k_cu_5b23864b_36624cuda3std3__45__cpo3endE - _ZN39_INTERNAL_65618821_4_k_cu_5b23864b_36624cute7productE)
_ZN39_INTERNAL_65618821_4_k_cu_5b23864b_36624cute7productE:
	.zero		1
	.type		_ZN39_INTERNAL_65618821_4_k_cu_5b23864b_36624cuda3std3__45__cpo3endE,@object
	.size		_ZN39_INTERNAL_65618821_4_k_cu_5b23864b_36624cuda3std3__45__cpo3endE,(_ZN39_INTERNAL_65618821_4_k_cu_5b23864b_36624cuda3std3__419piecewise_constructE - _ZN39_INTERNAL_65618821_4_k_cu_5b23864b_36624cuda3std3__45__cpo3endE)
_ZN39_INTERNAL_65618821_4_k_cu_5b23864b_36624cuda3std3__45__cpo3endE:
	.zero		1
	.type		_ZN39_INTERNAL_65618821_4_k_cu_5b23864b_36624cuda3std3__419piecewise_constructE,@object
	.size		_ZN39_INTERNAL_65618821_4_k_cu_5b23864b_36624cuda3std3__419piecewise_constructE,(_ZN39_INTERNAL_65618821_4_k_cu_5b23864b_36624cuda3std3__45__cpo4cendE - _ZN39_INTERNAL_65618821_4_k_cu_5b23864b_36624cuda3std3__419piecewise_constructE)
_ZN39_INTERNAL_65618821_4_k_cu_5b23864b_36624cuda3std3__419piecewise_constructE:
	.zero		1
	.type		_ZN39_INTERNAL_65618821_4_k_cu_5b23864b_36624cuda3std3__45__cpo4cendE,@object
	.size		_ZN39_INTERNAL_65618821_4_k_cu_5b23864b_36624cuda3std3__45__cpo4cendE,(_ZN39_INTERNAL_65618821_4_k_cu_5b23864b_36624cuda3std6ranges3__45__cpo4swapE - _ZN39_INTERNAL_65618821_4_k_cu_5b23864b_36624cuda3std3__45__cpo4cendE)
_ZN39_INTERNAL_65618821_4_k_cu_5b23864b_36624cuda3std3__45__cpo4cendE:
	.zero		1
	.type		_ZN39_INTERNAL_65618821_4_k_cu_5b23864b_36624cuda3std6ranges3__45__cpo4swapE,@object
	.size		_ZN39_INTERNAL_65618821_4_k_cu_5b23864b_36624cuda3std6ranges3__45__cpo4swapE,(.L_7 - _ZN39_INTERNAL_65618821_4_k_cu_5b23864b_36624cuda3std6ranges3__45__cpo4swapE)
_ZN39_INTERNAL_65618821_4_k_cu_5b23864b_36624cuda3std6ranges3__45__cpo4swapE:
	.zero		1
.L_7:


//--------------------- .nv.constant0._ZN7cutlass13device_kernelINS_4conv6kernel13ConvUniversalINS1_16ConvProblemShapeILNS1_8OperatorE1ELi3EEENS1_10collective14CollectiveConvINS1_46MainloopSm90TmaGmmaWarpSpecializedImplicitGemmILS5_1ELi4ELi3EN4cute5tupleIJNSA_1CILi1EEESD_SD_EEENS1_36KernelImplicitTmaWarpSpecializedSm90ELi1EEENSB_IJNSC_ILi256EEENSC_ILi128EEENSB_IJNSC_ILi64EEEEEEEEENS_6half_tESM_NSA_8TiledMMAINSA_8MMA_AtomIJNSA_4SM904GMMA26MMA_64x128x16_F32F16F16_SSILNSQ_5MajorE0ELSS_1ELNSQ_7ScaleInE1ELST_1EEEEEENSA_6LayoutISE_NSB_IJNSC_ILi0EEESX_SX_EEEEENSB_IJNSA_10UnderscoreES10_S10_EEEEENS7_6detail26Sm90ImplicitGemmTileTraitsINSA_20SM90_TMA_LOAD_IM2COLENSA_14ComposedLayoutINSA_7SwizzleILi3ELi4ELi3EEENSA_18smem_ptr_flag_bitsILi16EEENSW_INSB_IJNSB_IJNSC_ILi8EEENSC_ILi32EEEEEENSB_IJSJ_SD_EEENSB_IJSD_NSC_ILi4EEEEEEEEENSB_IJNSB_IJSJ_NSC_ILi512EEEEEENSB_IJSD_SX_EEENSB_IJSX_NSC_ILi16384EEEEEEEEEEEEEvEENS14_INSA_13SM90_TMA_LOADENS16_IS18_S1A_NSW_INSB_IJNSB_IJSJ_NSC_ILi2EEEEEENSB_IJS1B_S1B_EEES1G_EEENSB_IJNSB_IJSD_NSC_ILi4096EEEEEES1J_NSB_IJSX_NSC_ILi8192EEEEEEEEEEEEEvEEEENS_8epilogue10collective6detail29Sm90TmaWarpSpecializedAdapterINS26_15DefaultEpilogueISM_NSB_IJNSB_IJllllEEESD_SX_EEES2B_NS25_6thread17LinearCombinationISM_Li1EffLNS2C_9ScaleType4KindE0ELNS_15FloatRoundStyleE2ESM_EENS_4gemm15EpilogueDefaultEEEEEvvEEEEvNT_6ParamsE --------------------------
	.section	.nv.constant0._ZN7cutlass13device_kernelINS_4conv6kernel13ConvUniversalINS1_16ConvProblemShapeILNS1_8OperatorE1ELi3EEENS1_10collective14CollectiveConvINS1_46MainloopSm90TmaGmmaWarpSpecializedImplicitGemmILS5_1ELi4ELi3EN4cute5tupleIJNSA_1CILi1EEESD_SD_EEENS1_36KernelImplicitTmaWarpSpecializedSm90ELi1EEENSB_IJNSC_ILi256EEENSC_ILi128EEENSB_IJNSC_ILi64EEEEEEEEENS_6half_tESM_NSA_8TiledMMAINSA_8MMA_AtomIJNSA_4SM904GMMA26MMA_64x128x16_F32F16F16_SSILNSQ_5MajorE0ELSS_1ELNSQ_7ScaleInE1ELST_1EEEEEENSA_6LayoutISE_NSB_IJNSC_ILi0EEESX_SX_EEEEENSB_IJNSA_10UnderscoreES10_S10_EEEEENS7_6detail26Sm90ImplicitGemmTileTraitsINSA_20SM90_TMA_LOAD_IM2COLENSA_14ComposedLayoutINSA_7SwizzleILi3ELi4ELi3EEENSA_18smem_ptr_flag_bitsILi16EEENSW_INSB_IJNSB_IJNSC_ILi8EEENSC_ILi32EEEEEENSB_IJSJ_SD_EEENSB_IJSD_NSC_ILi4EEEEEEEEENSB_IJNSB_IJSJ_NSC_ILi512EEEEEENSB_IJSD_SX_EEENSB_IJSX_NSC_ILi16384EEEEEEEEEEEEEvEENS14_INSA_13SM90_TMA_LOADENS16_IS18_S1A_NSW_INSB_IJNSB_IJSJ_NSC_ILi2EEEEEENSB_IJS1B_S1B_EEES1G_EEENSB_IJNSB_IJSD_NSC_ILi4096EEEEEES1J_NSB_IJSX_NSC_ILi8192EEEEEEEEEEEEEvEEEENS_8epilogue10collective6detail29Sm90TmaWarpSpecializedAdapterINS26_15DefaultEpilogueISM_NSB_IJNSB_IJllllEEESD_SX_EEES2B_NS25_6thread17LinearCombinationISM_Li1EffLNS2C_9ScaleType4KindE0ELNS_15FloatRoundStyleE2ESM_EENS_4gemm15EpilogueDefaultEEEEEvvEEEEvNT_6ParamsE,"a",@progbits
	.sectionflags	@""
	.align	4
.nv.constant0._ZN7cutlass13device_kernelINS_4conv6kernel13ConvUniversalINS1_16ConvProblemShapeILNS1_8OperatorE1ELi3EEENS1_10collective14CollectiveConvINS1_46MainloopSm90TmaGmmaWarpSpecializedImplicitGemmILS5_1ELi4ELi3EN4cute5tupleIJNSA_1CILi1EEESD_SD_EEENS1_36KernelImplicitTmaWarpSpecializedSm90ELi1EEENSB_IJNSC_ILi256EEENSC_ILi128EEENSB_IJNSC_ILi64EEEEEEEEENS_6half_tESM_NSA_8TiledMMAINSA_8MMA_AtomIJNSA_4SM904GMMA26MMA_64x128x16_F32F16F16_SSILNSQ_5MajorE0ELSS_1ELNSQ_7ScaleInE1ELST_1EEEEEENSA_6LayoutISE_NSB_IJNSC_ILi0EEESX_SX_EEEEENSB_IJNSA_10UnderscoreES10_S10_EEEEENS7_6detail26Sm90ImplicitGemmTileTraitsINSA_20SM90_TMA_LOAD_IM2COLENSA_14ComposedLayoutINSA_7SwizzleILi3ELi4ELi3EEENSA_18smem_ptr_flag_bitsILi16EEENSW_INSB_IJNSB_IJNSC_ILi8EEENSC_ILi32EEEEEENSB_IJSJ_SD_EEENSB_IJSD_NSC_ILi4EEEEEEEEENSB_IJNSB_IJSJ_NSC_ILi512EEEEEENSB_IJSD_SX_EEENSB_IJSX_NSC_ILi16384EEEEEEEEEEEEEvEENS14_INSA_13SM90_TMA_LOADENS16_IS18_S1A_NSW_INSB_IJNSB_IJSJ_NSC_ILi2EEEEEENSB_IJS1B_S1B_EEES1G_EEENSB_IJNSB_IJSD_NSC_ILi4096EEEEEES1J_NSB_IJSX_NSC_ILi8192EEEEEEEEEEEEEvEEEENS_8epilogue10collective6detail29Sm90TmaWarpSpecializedAdapterINS26_15DefaultEpilogueISM_NSB_IJNSB_IJllllEEESD_SX_EEES2B_NS25_6thread17LinearCombinationISM_Li1EffLNS2C_9ScaleType4KindE0ELNS_15FloatRoundStyleE2ESM_EENS_4gemm15EpilogueDefaultEEEEEvvEEEEvNT_6ParamsE:
	.zero		1664


//--------------------- SYMBOLS --------------------------

	.type		.nv.reservedSmem.offset0,@object
	.size		.nv.reservedSmem.offset0,0x4
